//
// Generated by NVIDIA NVVM Compiler
//
// Compiler Build ID: CL-36424714
// Cuda compilation tools, release 13.0, V13.0.88
// Based on NVVM 20.0.0
//

.version 9.0
.target sm_100
.address_size 64

	// .globl	_Z22LBMCollideAndPropagatePi4DistS0_PfS1_S1_
.const .align 4 .f32 tau;
.const .align 4 .u32 latH = 128;
// _ZZ22LBMCollideAndPropagatePi4DistS0_PfS1_S1_E4fo_E has been demoted
// _ZZ22LBMCollideAndPropagatePi4DistS0_PfS1_S1_E4fo_W has been demoted
// _ZZ22LBMCollideAndPropagatePi4DistS0_PfS1_S1_E5fo_SE has been demoted
// _ZZ22LBMCollideAndPropagatePi4DistS0_PfS1_S1_E5fo_SW has been demoted
// _ZZ22LBMCollideAndPropagatePi4DistS0_PfS1_S1_E5fo_NE has been demoted
// _ZZ22LBMCollideAndPropagatePi4DistS0_PfS1_S1_E5fo_NW has been demoted

.visible .entry _Z22LBMCollideAndPropagatePi4DistS0_PfS1_S1_(
	.param .u64 .ptr .align 1 _Z22LBMCollideAndPropagatePi4DistS0_PfS1_S1__param_0,
	.param .align 8 .b8 _Z22LBMCollideAndPropagatePi4DistS0_PfS1_S1__param_1[72],
	.param .align 8 .b8 _Z22LBMCollideAndPropagatePi4DistS0_PfS1_S1__param_2[72],
	.param .u64 .ptr .align 1 _Z22LBMCollideAndPropagatePi4DistS0_PfS1_S1__param_3,
	.param .u64 .ptr .align 1 _Z22LBMCollideAndPropagatePi4DistS0_PfS1_S1__param_4,
	.param .u64 .ptr .align 1 _Z22LBMCollideAndPropagatePi4DistS0_PfS1_S1__param_5
)
{
	.reg .pred 	%p<26>;
	.reg .b32 	%r<27>;
	.reg .b32 	%f<138>;
	.reg .b64 	%rd<84>;
	// demoted variable
	.shared .align 4 .b8 _ZZ22LBMCollideAndPropagatePi4DistS0_PfS1_S1_E4fo_E[256];
	// demoted variable
	.shared .align 4 .b8 _ZZ22LBMCollideAndPropagatePi4DistS0_PfS1_S1_E4fo_W[256];
	// demoted variable
	.shared .align 4 .b8 _ZZ22LBMCollideAndPropagatePi4DistS0_PfS1_S1_E5fo_SE[256];
	// demoted variable
	.shared .align 4 .b8 _ZZ22LBMCollideAndPropagatePi4DistS0_PfS1_S1_E5fo_SW[256];
	// demoted variable
	.shared .align 4 .b8 _ZZ22LBMCollideAndPropagatePi4DistS0_PfS1_S1_E5fo_NE[256];
	// demoted variable
	.shared .align 4 .b8 _ZZ22LBMCollideAndPropagatePi4DistS0_PfS1_S1_E5fo_NW[256];
	ld.param.u64 	%rd22, [_Z22LBMCollideAndPropagatePi4DistS0_PfS1_S1__param_2+64];
	ld.param.u64 	%rd21, [_Z22LBMCollideAndPropagatePi4DistS0_PfS1_S1__param_2+56];
	ld.param.u64 	%rd20, [_Z22LBMCollideAndPropagatePi4DistS0_PfS1_S1__param_2+48];
	ld.param.u64 	%rd19, [_Z22LBMCollideAndPropagatePi4DistS0_PfS1_S1__param_2+40];
	ld.param.u64 	%rd18, [_Z22LBMCollideAndPropagatePi4DistS0_PfS1_S1__param_2+32];
	ld.param.u64 	%rd17, [_Z22LBMCollideAndPropagatePi4DistS0_PfS1_S1__param_2+24];
	ld.param.u64 	%rd16, [_Z22LBMCollideAndPropagatePi4DistS0_PfS1_S1__param_2+16];
	ld.param.u64 	%rd15, [_Z22LBMCollideAndPropagatePi4DistS0_PfS1_S1__param_2+8];
	ld.param.u64 	%rd14, [_Z22LBMCollideAndPropagatePi4DistS0_PfS1_S1__param_2];
	ld.param.u64 	%rd26, [_Z22LBMCollideAndPropagatePi4DistS0_PfS1_S1__param_1+64];
	ld.param.u64 	%rd27, [_Z22LBMCollideAndPropagatePi4DistS0_PfS1_S1__param_1+56];
	ld.param.u64 	%rd28, [_Z22LBMCollideAndPropagatePi4DistS0_PfS1_S1__param_1+48];
	ld.param.u64 	%rd29, [_Z22LBMCollideAndPropagatePi4DistS0_PfS1_S1__param_1+40];
	ld.param.u64 	%rd30, [_Z22LBMCollideAndPropagatePi4DistS0_PfS1_S1__param_1+32];
	ld.param.u64 	%rd31, [_Z22LBMCollideAndPropagatePi4DistS0_PfS1_S1__param_1+24];
	ld.param.u64 	%rd32, [_Z22LBMCollideAndPropagatePi4DistS0_PfS1_S1__param_1+16];
	ld.param.u64 	%rd33, [_Z22LBMCollideAndPropagatePi4DistS0_PfS1_S1__param_1+8];
	ld.param.u64 	%rd34, [_Z22LBMCollideAndPropagatePi4DistS0_PfS1_S1__param_1];
	ld.param.u64 	%rd35, [_Z22LBMCollideAndPropagatePi4DistS0_PfS1_S1__param_0];
	cvta.to.global.u64 	%rd36, %rd35;
	cvta.to.global.u64 	%rd37, %rd34;
	cvta.to.global.u64 	%rd38, %rd33;
	cvta.to.global.u64 	%rd39, %rd32;
	cvta.to.global.u64 	%rd40, %rd31;
	cvta.to.global.u64 	%rd41, %rd30;
	cvta.to.global.u64 	%rd42, %rd29;
	cvta.to.global.u64 	%rd43, %rd28;
	cvta.to.global.u64 	%rd44, %rd27;
	cvta.to.global.u64 	%rd45, %rd26;
	mov.u32 	%r1, %tid.x;
	mov.u32 	%r16, %ctaid.x;
	mov.u32 	%r2, %ntid.x;
	mad.lo.s32 	%r3, %r16, %r2, %r1;
	mov.u32 	%r4, %ctaid.y;
	shl.b32 	%r17, %r4, 7;
	add.s32 	%r5, %r3, %r17;
	mul.wide.s32 	%rd46, %r5, 4;
	add.s64 	%rd47, %rd37, %rd46;
	ld.global.f32 	%f1, [%rd47];
	add.s64 	%rd48, %rd38, %rd46;
	ld.global.f32 	%f2, [%rd48];
	add.s64 	%rd49, %rd39, %rd46;
	ld.global.f32 	%f3, [%rd49];
	add.s64 	%rd50, %rd40, %rd46;
	ld.global.f32 	%f4, [%rd50];
	add.s64 	%rd51, %rd41, %rd46;
	ld.global.f32 	%f5, [%rd51];
	add.s64 	%rd52, %rd44, %rd46;
	ld.global.f32 	%f6, [%rd52];
	add.s64 	%rd53, %rd45, %rd46;
	ld.global.f32 	%f7, [%rd53];
	add.s64 	%rd54, %rd42, %rd46;
	ld.global.f32 	%f8, [%rd54];
	add.s64 	%rd55, %rd43, %rd46;
	ld.global.f32 	%f9, [%rd55];
	add.f32 	%f44, %f1, %f2;
	add.f32 	%f45, %f44, %f3;
	add.f32 	%f46, %f45, %f4;
	add.f32 	%f47, %f46, %f5;
	add.f32 	%f48, %f47, %f6;
	add.f32 	%f49, %f48, %f7;
	add.f32 	%f50, %f49, %f8;
	add.f32 	%f10, %f50, %f9;
	add.s64 	%rd7, %rd36, %rd46;
	ld.global.u32 	%r26, [%rd7];
	setp.eq.s32 	%p2, %r26, 2;
	mov.f32 	%f128, 0f3DCCCCCD;
	mov.f32 	%f127, 0f00000000;
	@%p2 bra 	$L__BB0_2;
	add.f32 	%f51, %f2, %f8;
	add.f32 	%f52, %f6, %f51;
	sub.f32 	%f53, %f52, %f3;
	sub.f32 	%f54, %f53, %f9;
	sub.f32 	%f55, %f54, %f7;
	div.rn.f32 	%f128, %f55, %f10;
	add.f32 	%f56, %f5, %f7;
	add.f32 	%f57, %f6, %f56;
	sub.f32 	%f58, %f57, %f4;
	sub.f32 	%f59, %f58, %f9;
	sub.f32 	%f60, %f59, %f8;
	div.rn.f32 	%f127, %f60, %f10;
$L__BB0_2:
	ld.param.u64 	%rd80, [_Z22LBMCollideAndPropagatePi4DistS0_PfS1_S1__param_3];
	setp.eq.s64 	%p3, %rd80, 0;
	@%p3 bra 	$L__BB0_4;
	ld.param.u64 	%rd83, [_Z22LBMCollideAndPropagatePi4DistS0_PfS1_S1__param_5];
	ld.param.u64 	%rd82, [_Z22LBMCollideAndPropagatePi4DistS0_PfS1_S1__param_4];
	ld.param.u64 	%rd81, [_Z22LBMCollideAndPropagatePi4DistS0_PfS1_S1__param_3];
	cvta.to.global.u64 	%rd56, %rd81;
	mul.wide.s32 	%rd57, %r5, 4;
	add.s64 	%rd58, %rd56, %rd57;
	st.global.f32 	[%rd58], %f10;
	cvta.to.global.u64 	%rd59, %rd82;
	add.s64 	%rd60, %rd59, %rd57;
	st.global.f32 	[%rd60], %f128;
	cvta.to.global.u64 	%rd61, %rd83;
	add.s64 	%rd62, %rd61, %rd57;
	st.global.f32 	[%rd62], %f127;
	ld.global.u32 	%r26, [%rd7];
$L__BB0_4:
	mul.f32 	%f61, %f128, %f128;
	fma.rn.f32 	%f62, %f127, %f127, %f61;
	fma.rn.f32 	%f63, %f62, 0fBFC00000, 0f3F800000;
	mul.f32 	%f64, %f10, %f63;
	mul.f32 	%f65, %f64, 0f40800000;
	div.rn.f32 	%f15, %f65, 0f41100000;
	mul.f32 	%f66, %f127, 0f40400000;
	add.f32 	%f67, %f66, %f63;
	mul.f32 	%f68, %f127, 0f40900000;
	fma.rn.f32 	%f69, %f127, %f68, %f67;
	mul.f32 	%f70, %f10, %f69;
	div.rn.f32 	%f16, %f70, 0f41100000;
	mul.f32 	%f71, %f128, 0f40400000;
	add.f32 	%f72, %f71, %f63;
	mul.f32 	%f73, %f128, 0f40900000;
	fma.rn.f32 	%f74, %f128, %f73, %f72;
	mul.f32 	%f75, %f10, %f74;
	div.rn.f32 	%f17, %f75, 0f41100000;
	sub.f32 	%f76, %f63, %f66;
	fma.rn.f32 	%f77, %f127, %f68, %f76;
	mul.f32 	%f78, %f10, %f77;
	div.rn.f32 	%f18, %f78, 0f41100000;
	sub.f32 	%f79, %f63, %f71;
	fma.rn.f32 	%f80, %f128, %f73, %f79;
	mul.f32 	%f81, %f10, %f80;
	div.rn.f32 	%f19, %f81, 0f41100000;
	add.f32 	%f82, %f127, %f128;
	fma.rn.f32 	%f83, %f82, 0f40400000, %f63;
	mul.f32 	%f84, %f82, 0f40900000;
	fma.rn.f32 	%f85, %f82, %f84, %f83;
	mul.f32 	%f86, %f10, %f85;
	div.rn.f32 	%f20, %f86, 0f42100000;
	sub.f32 	%f87, %f128, %f127;
	fma.rn.f32 	%f88, %f87, 0f40400000, %f63;
	mul.f32 	%f89, %f87, 0f40900000;
	fma.rn.f32 	%f90, %f87, %f89, %f88;
	mul.f32 	%f91, %f10, %f90;
	div.rn.f32 	%f21, %f91, 0f42100000;
	neg.f32 	%f92, %f128;
	sub.f32 	%f93, %f92, %f127;
	fma.rn.f32 	%f94, %f93, 0f40400000, %f63;
	fma.rn.f32 	%f95, %f82, %f84, %f94;
	mul.f32 	%f96, %f10, %f95;
	div.rn.f32 	%f22, %f96, 0f42100000;
	sub.f32 	%f97, %f127, %f128;
	fma.rn.f32 	%f98, %f97, 0f40400000, %f63;
	mul.f32 	%f99, %f97, 0f40900000;
	fma.rn.f32 	%f100, %f97, %f99, %f98;
	mul.f32 	%f101, %f10, %f100;
	div.rn.f32 	%f23, %f101, 0f42100000;
	setp.eq.s32 	%p4, %r26, 2;
	mov.f32 	%f129, %f16;
	mov.f32 	%f130, %f18;
	mov.f32 	%f131, %f17;
	mov.f32 	%f132, %f19;
	mov.f32 	%f133, %f15;
	mov.f32 	%f134, %f20;
	mov.f32 	%f135, %f23;
	mov.f32 	%f136, %f21;
	mov.f32 	%f137, %f22;
	@%p4 bra 	$L__BB0_9;
	setp.eq.s32 	%p5, %r26, 1;
	mov.f32 	%f129, %f4;
	mov.f32 	%f130, %f5;
	mov.f32 	%f131, %f3;
	mov.f32 	%f132, %f2;
	mov.f32 	%f133, %f1;
	mov.f32 	%f134, %f9;
	mov.f32 	%f135, %f8;
	mov.f32 	%f136, %f7;
	mov.f32 	%f137, %f6;
	@%p5 bra 	$L__BB0_9;
	setp.ne.s32 	%p6, %r26, 0;
	@%p6 bra 	$L__BB0_8;
	sub.f32 	%f102, %f15, %f1;
	ld.const.f32 	%f103, [tau];
	div.rn.f32 	%f104, %f102, %f103;
	add.f32 	%f133, %f1, %f104;
	sub.f32 	%f105, %f17, %f2;
	div.rn.f32 	%f106, %f105, %f103;
	add.f32 	%f131, %f2, %f106;
	sub.f32 	%f107, %f19, %f3;
	div.rn.f32 	%f108, %f107, %f103;
	add.f32 	%f132, %f3, %f108;
	sub.f32 	%f109, %f18, %f4;
	div.rn.f32 	%f110, %f109, %f103;
	add.f32 	%f130, %f4, %f110;
	sub.f32 	%f111, %f16, %f5;
	div.rn.f32 	%f112, %f111, %f103;
	add.f32 	%f129, %f5, %f112;
	sub.f32 	%f113, %f21, %f8;
	div.rn.f32 	%f114, %f113, %f103;
	add.f32 	%f136, %f8, %f114;
	sub.f32 	%f115, %f20, %f6;
	div.rn.f32 	%f116, %f115, %f103;
	add.f32 	%f134, %f6, %f116;
	sub.f32 	%f117, %f22, %f9;
	div.rn.f32 	%f118, %f117, %f103;
	add.f32 	%f137, %f9, %f118;
	sub.f32 	%f119, %f23, %f7;
	div.rn.f32 	%f120, %f119, %f103;
	add.f32 	%f135, %f7, %f120;
	bra.uni 	$L__BB0_9;
$L__BB0_8:
	mov.f32 	%f129, %f5;
	mov.f32 	%f130, %f4;
	mov.f32 	%f131, %f2;
	mov.f32 	%f132, %f3;
	mov.f32 	%f133, %f1;
	mov.f32 	%f134, %f6;
	mov.f32 	%f135, %f7;
	mov.f32 	%f136, %f8;
	mov.f32 	%f137, %f9;
$L__BB0_9:
	cvta.to.global.u64 	%rd63, %rd14;
	mul.wide.s32 	%rd64, %r5, 4;
	add.s64 	%rd65, %rd63, %rd64;
	st.global.f32 	[%rd65], %f133;
	setp.eq.s32 	%p7, %r4, 0;
	@%p7 bra 	$L__BB0_11;
	cvta.to.global.u64 	%rd66, %rd17;
	add.s64 	%rd68, %rd66, %rd64;
	st.global.f32 	[%rd68+-512], %f130;
	setp.gt.u32 	%p9, %r4, 126;
	mov.pred 	%p25, 0;
	@%p9 bra 	$L__BB0_12;
$L__BB0_11:
	cvta.to.global.u64 	%rd69, %rd18;
	add.s64 	%rd71, %rd69, %rd64;
	st.global.f32 	[%rd71+512], %f129;
	mov.pred 	%p25, -1;
$L__BB0_12:
	add.s32 	%r9, %r2, -1;
	setp.ge.u32 	%p11, %r1, %r9;
	shl.b32 	%r18, %r1, 2;
	mov.u32 	%r19, _ZZ22LBMCollideAndPropagatePi4DistS0_PfS1_S1_E4fo_E;
	add.s32 	%r10, %r19, %r18;
	mov.u32 	%r20, _ZZ22LBMCollideAndPropagatePi4DistS0_PfS1_S1_E5fo_NE;
	add.s32 	%r11, %r20, %r18;
	mov.u32 	%r21, _ZZ22LBMCollideAndPropagatePi4DistS0_PfS1_S1_E5fo_SE;
	add.s32 	%r12, %r21, %r18;
	cvta.to.global.u64 	%rd72, %rd15;
	add.s64 	%rd8, %rd72, %rd64;
	cvta.to.global.u64 	%rd74, %rd21;
	add.s64 	%rd9, %rd74, %rd64;
	cvta.to.global.u64 	%rd75, %rd19;
	add.s64 	%rd10, %rd75, %rd64;
	@%p11 bra 	$L__BB0_14;
	st.shared.f32 	[%r10+4], %f131;
	st.shared.f32 	[%r11+4], %f134;
	st.shared.f32 	[%r12+4], %f136;
	bra.uni 	$L__BB0_19;
$L__BB0_14:
	setp.gt.s32 	%p12, %r3, 127;
	@%p12 bra 	$L__BB0_19;
	setp.eq.s32 	%p13, %r4, 0;
	st.global.f32 	[%rd8+4], %f131;
	@%p13 bra 	$L__BB0_17;
	st.global.f32 	[%rd10+-508], %f136;
$L__BB0_17:
	not.pred 	%p14, %p25;
	@%p14 bra 	$L__BB0_19;
	st.global.f32 	[%rd9+516], %f134;
$L__BB0_19:
	setp.eq.s32 	%p15, %r1, 0;
	cvta.to.global.u64 	%rd76, %rd16;
	add.s64 	%rd11, %rd76, %rd64;
	cvta.to.global.u64 	%rd78, %rd22;
	add.s64 	%rd12, %rd78, %rd64;
	cvta.to.global.u64 	%rd79, %rd20;
	add.s64 	%rd13, %rd79, %rd64;
	mov.u32 	%r23, _ZZ22LBMCollideAndPropagatePi4DistS0_PfS1_S1_E4fo_W;
	add.s32 	%r13, %r23, %r18;
	mov.u32 	%r24, _ZZ22LBMCollideAndPropagatePi4DistS0_PfS1_S1_E5fo_NW;
	add.s32 	%r14, %r24, %r18;
	mov.u32 	%r25, _ZZ22LBMCollideAndPropagatePi4DistS0_PfS1_S1_E5fo_SW;
	add.s32 	%r15, %r25, %r18;
	@%p15 bra 	$L__BB0_21;
	st.shared.f32 	[%r13+-4], %f132;
	st.shared.f32 	[%r14+-4], %f135;
	st.shared.f32 	[%r15+-4], %f137;
	bra.uni 	$L__BB0_26;
$L__BB0_21:
	setp.lt.s32 	%p16, %r3, 1;
	@%p16 bra 	$L__BB0_26;
	setp.eq.s32 	%p17, %r4, 0;
	st.global.f32 	[%rd11+-4], %f132;
	@%p17 bra 	$L__BB0_24;
	st.global.f32 	[%rd13+-516], %f137;
$L__BB0_24:
	not.pred 	%p18, %p25;
	@%p18 bra 	$L__BB0_26;
	st.global.f32 	[%rd12+508], %f135;
$L__BB0_26:
	setp.eq.s32 	%p19, %r1, 0;
	bar.sync 	0;
	@%p19 bra 	$L__BB0_31;
	setp.eq.s32 	%p20, %r4, 0;
	ld.shared.f32 	%f121, [%r10];
	st.global.f32 	[%rd8], %f121;
	@%p20 bra 	$L__BB0_29;
	ld.shared.f32 	%f122, [%r12];
	st.global.f32 	[%rd10+-512], %f122;
$L__BB0_29:
	not.pred 	%p21, %p25;
	@%p21 bra 	$L__BB0_31;
	ld.shared.f32 	%f123, [%r11];
	st.global.f32 	[%rd9+512], %f123;
$L__BB0_31:
	setp.ge.u32 	%p22, %r1, %r9;
	@%p22 bra 	$L__BB0_36;
	setp.eq.s32 	%p23, %r4, 0;
	ld.shared.f32 	%f124, [%r13];
	st.global.f32 	[%rd11], %f124;
	@%p23 bra 	$L__BB0_34;
	ld.shared.f32 	%f125, [%r15];
	st.global.f32 	[%rd13+-512], %f125;
$L__BB0_34:
	not.pred 	%p24, %p25;
	@%p24 bra 	$L__BB0_36;
	ld.shared.f32 	%f126, [%r14];
	st.global.f32 	[%rd12+512], %f126;
$L__BB0_36:
	ret;

}


// ===== COMPILED SASS (sm_100) =====

	.target	sm_100

	.elftype	@"ET_EXEC"


//--------------------- .note.nv.tkinfo           --------------------------
	.section	.note.nv.tkinfo,"",@"SHT_NOTE"
	.sectionflags	@"SHF_NOTE_NV_TKINFO"
	.tkinfo
        /*0018*/ 	.word	0x00000002
        /*0030*/ 	.string	""
        /*0030*/ 	.string	"ptxas"
        /*0030*/ 	.string	"Cuda compilation tools, release 13.0, V13.0.88"
        /*0030*/ 	.string	"Build cuda_13.0.r13.0/compiler.36424714_0"
        /*0030*/ 	.string	"-arch sm_100 -m 64 "



//--------------------- .note.nv.cuinfo           --------------------------
	.section	.note.nv.cuinfo,"",@"SHT_NOTE"
	.sectionflags	@"SHF_NOTE_NV_CUINFO"
        /*0018*/ 	.short	0x0002
        /*001a*/ 	.short	0x0064
        /*001c*/ 	.short	0x0082
	.zero		2


//--------------------- .nv.info                  --------------------------
	.section	.nv.info,"",@"SHT_CUDA_INFO"
	.align	4


	//----- nvinfo : EIATTR_REGCOUNT
	.align		4
        /*0000*/ 	.byte	0x04, 0x2f
        /*0002*/ 	.short	(.L_3 - .L_2)
	.align		4
.L_2:
        /*0004*/ 	.word	index@(_Z22LBMCollideAndPropagatePi4DistS0_PfS1_S1_)
        /*0008*/ 	.word	0x0000002b


	//----- nvinfo : EIATTR_FRAME_SIZE
	.align		4
.L_3:
        /*000c*/ 	.byte	0x04, 0x11
        /*000e*/ 	.short	(.L_5 - .L_4)
	.align		4
.L_4:
        /*0010*/ 	.word	index@($__internal_0_$__cuda_sm3x_div_rn_noftz_f32_slowpath)
        /*0014*/ 	.word	0x00000000


	//----- nvinfo : EIATTR_FRAME_SIZE
	.align		4
.L_5:
        /*0018*/ 	.byte	0x04, 0x11
        /*001a*/ 	.short	(.L_7 - .L_6)
	.align		4
.L_6:
        /*001c*/ 	.word	index@(_Z22LBMCollideAndPropagatePi4DistS0_PfS1_S1_)
        /*0020*/ 	.word	0x00000000


	//----- nvinfo : EIATTR_MIN_STACK_SIZE
	.align		4
.L_7:
        /*0024*/ 	.byte	0x04, 0x12
        /*0026*/ 	.short	(.L_9 - .L_8)
	.align		4
.L_8:
        /*0028*/ 	.word	index@(_Z22LBMCollideAndPropagatePi4DistS0_PfS1_S1_)
        /*002c*/ 	.word	0x00000000
.L_9:


//--------------------- .nv.compat                --------------------------
	.section	.nv.compat,"",@"SHT_CUDA_COMPAT_INFO"
	.align	4
        /*0000*/ 	.byte	0x02, 0x09, 0x00, 0x00, 0x02, 0x02, 0x01, 0x00, 0x02, 0x05, 0x05, 0x00, 0x03, 0x07, 0x01, 0x01
        /*0010*/ 	.byte	0x02, 0x03, 0x00, 0x00, 0x02, 0x06, 0x01, 0x00, 0x04, 0x0b, 0x08, 0x00, 0x01, 0x00, 0x00, 0x00
        /*0020*/ 	.byte	0x00, 0x00, 0x00, 0x00


//--------------------- .nv.info._Z22LBMCollideAndPropagatePi4DistS0_PfS1_S1_ --------------------------
	.section	.nv.info._Z22LBMCollideAndPropagatePi4DistS0_PfS1_S1_,"",@"SHT_CUDA_INFO"
	.sectionflags	@""
	.align	4


	//----- nvinfo : EIATTR_CUDA_API_VERSION
	.align		4
        /*0000*/ 	.byte	0x04, 0x37
        /*0002*/ 	.short	(.L_11 - .L_10)
.L_10:
        /*0004*/ 	.word	0x00000082


	//----- nvinfo : EIATTR_KPARAM_INFO
	.align		4
.L_11:
        /*0008*/ 	.byte	0x04, 0x17
        /*000a*/ 	.short	(.L_13 - .L_12)
.L_12:
        /*000c*/ 	.word	0x00000000
        /*0010*/ 	.short	0x0005
        /*0012*/ 	.short	0x00a8
        /*0014*/ 	.byte	0x00, 0xf5, 0x21, 0x00


	//----- nvinfo : EIATTR_KPARAM_INFO
	.align		4
.L_13:
        /*0018*/ 	.byte	0x04, 0x17
        /*001a*/ 	.short	(.L_15 - .L_14)
.L_14:
        /*001c*/ 	.word	0x00000000
        /*0020*/ 	.short	0x0004
        /*0022*/ 	.short	0x00a0
        /*0024*/ 	.byte	0x00, 0xf5, 0x21, 0x00


	//----- nvinfo : EIATTR_KPARAM_INFO
	.align		4
.L_15:
        /*0028*/ 	.byte	0x04, 0x17
        /*002a*/ 	.short	(.L_17 - .L_16)
.L_16:
        /*002c*/ 	.word	0x00000000
        /*0030*/ 	.short	0x0003
        /*0032*/ 	.short	0x0098
        /*0034*/ 	.byte	0x00, 0xf5, 0x21, 0x00


	//----- nvinfo : EIATTR_KPARAM_INFO
	.align		4
.L_17:
        /*0038*/ 	.byte	0x04, 0x17
        /*003a*/ 	.short	(.L_19 - .L_18)
.L_18:
        /*003c*/ 	.word	0x00000000
        /*0040*/ 	.short	0x0002
        /*0042*/ 	.short	0x0050
        /*0044*/ 	.byte	0x00, 0xf0, 0x21, 0x01


	//----- nvinfo : EIATTR_KPARAM_INFO
	.align		4
.L_19:
        /*0048*/ 	.byte	0x04, 0x17
        /*004a*/ 	.short	(.L_21 - .L_20)
.L_20:
        /*004c*/ 	.word	0x00000000
        /*0050*/ 	.short	0x0001
        /*0052*/ 	.short	0x0008
        /*0054*/ 	.byte	0x00, 0xf0, 0x21, 0x01


	//----- nvinfo : EIATTR_KPARAM_INFO
	.align		4
.L_21:
        /*0058*/ 	.byte	0x04, 0x17
        /*005a*/ 	.short	(.L_23 - .L_22)
.L_22:
        /*005c*/ 	.word	0x00000000
        /*0060*/ 	.short	0x0000
        /*0062*/ 	.short	0x0000
        /*0064*/ 	.byte	0x00, 0xf5, 0x21, 0x00


	//----- nvinfo : EIATTR_SPARSE_MMA_MASK
	.align		4
.L_23:
        /*0068*/ 	.byte	0x03, 0x50
        /*006a*/ 	.short	0x0000


	//----- nvinfo : EIATTR_MAXREG_COUNT
	.align		4
        /*006c*/ 	.byte	0x03, 0x1b
        /*006e*/ 	.short	0x00ff


	//----- nvinfo : EIATTR_NUM_BARRIERS
	.align		4
        /*0070*/ 	.byte	0x02, 0x4c
        /*0072*/ 	.byte	0x01
	.zero		1


	//----- nvinfo : EIATTR_MERCURY_ISA_VERSION
	.align		4
        /*0074*/ 	.byte	0x03, 0x5f
        /*0076*/ 	.short	0x0101


	//----- nvinfo : EIATTR_VRC_CTA_INIT_COUNT
	.align		4
        /*0078*/ 	.byte	0x02, 0x4a
	.zero		1
	.zero		1


	//----- nvinfo : EIATTR_EXIT_INSTR_OFFSETS
	.align		4
        /*007c*/ 	.byte	0x04, 0x1c
        /*007e*/ 	.short	(.L_25 - .L_24)


	//   ....[0]....
.L_24:
        /*0080*/ 	.word	0x00002370


	//   ....[1]....
        /*0084*/ 	.word	0x000023c0


	//   ....[2]....
        /*0088*/ 	.word	0x000023f0


	//----- nvinfo : EIATTR_CRS_STACK_SIZE
	.align		4
.L_25:
        /*008c*/ 	.byte	0x04, 0x1e
        /*008e*/ 	.short	(.L_27 - .L_26)
.L_26:
        /*0090*/ 	.word	0x00000000


	//----- nvinfo : EIATTR_CBANK_PARAM_SIZE
	.align		4
.L_27:
        /*0094*/ 	.byte	0x03, 0x19
        /*0096*/ 	.short	0x00b0


	//----- nvinfo : EIATTR_PARAM_CBANK
	.align		4
        /*0098*/ 	.byte	0x04, 0x0a
        /*009a*/ 	.short	(.L_29 - .L_28)
	.align		4
.L_28:
        /*009c*/ 	.word	index@(.nv.constant0._Z22LBMCollideAndPropagatePi4DistS0_PfS1_S1_)
        /*00a0*/ 	.short	0x0380
        /*00a2*/ 	.short	0x00b0


	//----- nvinfo : EIATTR_SW_WAR
	.align		4
.L_29:
        /*00a4*/ 	.byte	0x04, 0x36
        /*00a6*/ 	.short	(.L_31 - .L_30)
.L_30:
        /*00a8*/ 	.word	0x00000008
.L_31:


//--------------------- .nv.callgraph             --------------------------
	.section	.nv.callgraph,"",@"SHT_CUDA_CALLGRAPH"
	.align	4
	.sectionentsize	8
	.align		4
        /*0000*/ 	.word	0x00000000
	.align		4
        /*0004*/ 	.word	0xffffffff
	.align		4
        /*0008*/ 	.word	0x00000000
	.align		4
        /*000c*/ 	.word	0xfffffffe
	.align		4
        /*0010*/ 	.word	0x00000000
	.align		4
        /*0014*/ 	.word	0xfffffffd
	.align		4
        /*0018*/ 	.word	0x00000000
	.align		4
        /*001c*/ 	.word	0xfffffffc


//--------------------- .nv.constant3             --------------------------
	.section	.nv.constant3,"a",@progbits
	.align	4
.nv.constant3:
	.type		tau,@object
	.size		tau,(latH - tau)
tau:
	.zero		4
	.type		latH,@object
	.size		latH,(.L_1 - latH)
latH:
        /*0004*/ 	.byte	0x80, 0x00, 0x00, 0x00
.L_1:


//--------------------- .text._Z22LBMCollideAndPropagatePi4DistS0_PfS1_S1_ --------------------------
	.section	.text._Z22LBMCollideAndPropagatePi4DistS0_PfS1_S1_,"ax",@progbits
	.align	128
        .global         _Z22LBMCollideAndPropagatePi4DistS0_PfS1_S1_
        .type           _Z22LBMCollideAndPropagatePi4DistS0_PfS1_S1_,@function
        .size           _Z22LBMCollideAndPropagatePi4DistS0_PfS1_S1_,(.L_x_65 - _Z22LBMCollideAndPropagatePi4DistS0_PfS1_S1_)
        .other          _Z22LBMCollideAndPropagatePi4DistS0_PfS1_S1_,@"STO_CUDA_ENTRY STV_DEFAULT"
_Z22LBMCollideAndPropagatePi4DistS0_PfS1_S1_:
.text._Z22LBMCollideAndPropagatePi4DistS0_PfS1_S1_:
[----:B------:R-:W-:Y:S01]  /*0000*/  LDC R1, c[0x0][0x37c] ;  /* 0x0000df00ff017b82 */ /* 0x000fe20000000800 */
[----:B------:R-:W0:Y:S07]  /*0010*/  S2R R5, SR_TID.X ;  /* 0x0000000000057919 */ /* 0x000e2e0000002100 */
[----:B------:R-:W0:Y:S01]  /*0020*/  S2UR UR4, SR_CTAID.X ;  /* 0x00000000000479c3 */ /* 0x000e220000002500 */
[----:B------:R-:W1:Y:S01]  /*0030*/  LDCU.64 UR10, c[0x0][0x358] ;  /* 0x00006b00ff0a77ac */ /* 0x000e620008000a00 */
[----:B------:R-:W2:Y:S06]  /*0040*/  S2R R4, SR_CTAID.Y ;  /* 0x0000000000047919 */ /* 0x000eac0000002600 */
[----:B------:R-:W0:Y:S08]  /*0050*/  LDC R3, c[0x0][0x360] ;  /* 0x0000d800ff037b82 */ /* 0x000e300000000800 */
[----:B------:R-:W3:Y:S08]  /*0060*/  LDC.64 R24, c[0x0][0x388] ;  /* 0x0000e200ff187b82 */ /* 0x000ef00000000a00 */
[----:B------:R-:W4:Y:S08]  /*0070*/  LDC.64 R26, c[0x0][0x390] ;  /* 0x0000e400ff1a7b82 */ /* 0x000f300000000a00 */
[----:B------:R-:W5:Y:S01]  /*0080*/  LDC.64 R28, c[0x0][0x398] ;  /* 0x0000e600ff1c7b82 */ /* 0x000f620000000a00 */
[----:B0-----:R-:W-:-:S05]  /*0090*/  IMAD R38, R3, UR4, R5 ;  /* 0x0000000403267c24 */ /* 0x001fca000f8e0205 */
[----:B--2---:R-:W-:Y:S02]  /*00a0*/  LEA R7, R4, R38, 0x7 ;  /* 0x0000002604077211 */ /* 0x004fe400078e38ff */
[----:B------:R-:W0:Y:S03]  /*00b0*/  LDC.64 R10, c[0x0][0x3a0] ;  /* 0x0000e800ff0a7b82 */ /* 0x000e260000000a00 */
[----:B---3--:R-:W-:-:S05]  /*00c0*/  IMAD.WIDE R24, R7, 0x4, R24 ;  /* 0x0000000407187825 */ /* 0x008fca00078e0218 */
[----:B------:R-:W2:Y:S01]  /*00d0*/  LDC.64 R22, c[0x0][0x3a8] ;  /* 0x0000ea00ff167b82 */ /* 0x000ea20000000a00 */
[C---:B----4-:R-:W-:Y:S01]  /*00e0*/  IMAD.WIDE R26, R7.reuse, 0x4, R26 ;  /* 0x00000004071a7825 */ /* 0x050fe200078e021a */
[----:B-1----:R1:W3:Y:S04]  /*00f0*/  LDG.E R8, desc[UR10][R24.64] ;  /* 0x0000000a18087981 */ /* 0x0022e8000c1e1900 */
[----:B------:R-:W3:Y:S02]  /*0100*/  LDG.E R9, desc[UR10][R26.64] ;  /* 0x0000000a1a097981 */ /* 0x000ee4000c1e1900 */
[----:B------:R-:W4:Y:S08]  /*0110*/  LDC.64 R18, c[0x0][0x380] ;  /* 0x0000e000ff127b82 */ /* 0x000f300000000a00 */
[----:B------:R-:W1:Y:S08]  /*0120*/  LDC.64 R12, c[0x0][0x3c0] ;  /* 0x0000f000ff0c7b82 */ /* 0x000e700000000a00 */
[----:B------:R-:W1:Y:S08]  /*0130*/  LDC.64 R14, c[0x0][0x3b0] ;  /* 0x0000ec00ff0e7b82 */ /* 0x000e700000000a00 */
[----:B------:R-:W1:Y:S01]  /*0140*/  LDC.64 R20, c[0x0][0x3c8] ;  /* 0x0000f200ff147b82 */ /* 0x000e620000000a00 */
[----:B-----5:R-:W-:-:S07]  /*0150*/  IMAD.WIDE R28, R7, 0x4, R28 ;  /* 0x00000004071c7825 */ /* 0x020fce00078e021c */
[----:B------:R-:W5:Y:S01]  /*0160*/  LDC.64 R16, c[0x0][0x3b8] ;  /* 0x0000ee00ff107b82 */ /* 0x000f620000000a00 */
[C---:B0-----:R-:W-:Y:S02]  /*0170*/  IMAD.WIDE R30, R7.reuse, 0x4, R10 ;  /* 0x00000004071e7825 */ /* 0x041fe400078e020a */
[----:B------:R0:W3:Y:S02]  /*0180*/  LDG.E R10, desc[UR10][R28.64] ;  /* 0x0000000a1c0a7981 */ /* 0x0000e4000c1e1900 */
[C---:B--2---:R-:W-:Y:S02]  /*0190*/  IMAD.WIDE R22, R7.reuse, 0x4, R22 ;  /* 0x0000000407167825 */ /* 0x044fe400078e0216 */
[----:B------:R-:W2:Y:S02]  /*01a0*/  LDG.E R11, desc[UR10][R30.64] ;  /* 0x0000000a1e0b7981 */ /* 0x000ea4000c1e1900 */
[----:B----4-:R-:W-:-:S04]  /*01b0*/  IMAD.WIDE R18, R7, 0x4, R18 ;  /* 0x0000000407127825 */ /* 0x010fc800078e0212 */
[C---:B-1----:R-:W-:Y:S02]  /*01c0*/  IMAD.WIDE R32, R7.reuse, 0x4, R12 ;  /* 0x0000000407207825 */ /* 0x042fe400078e020c */
[----:B------:R2:W4:Y:S02]  /*01d0*/  LDG.E R12, desc[UR10][R22.64] ;  /* 0x0000000a160c7981 */ /* 0x000524000c1e1900 */
[C---:B------:R-:W-:Y:S02]  /*01e0*/  IMAD.WIDE R24, R7.reuse, 0x4, R14 ;  /* 0x0000000407187825 */ /* 0x040fe400078e020e */
[----:B------:R-:W4:Y:S02]  /*01f0*/  LDG.E R15, desc[UR10][R18.64] ;  /* 0x0000000a120f7981 */ /* 0x000f24000c1e1900 */
[C---:B------:R-:W-:Y:S02]  /*0200*/  IMAD.WIDE R20, R7.reuse, 0x4, R20 ;  /* 0x0000000407147825 */ /* 0x040fe400078e0214 */
[----:B------:R-:W4:Y:S04]  /*0210*/  LDG.E R13, desc[UR10][R32.64] ;  /* 0x0000000a200d7981 */ /* 0x000f28000c1e1900 */
[----:B------:R-:W4:Y:S01]  /*0220*/  LDG.E R14, desc[UR10][R20.64] ;  /* 0x0000000a140e7981 */ /* 0x000f22000c1e1900 */
[----:B-----5:R-:W-:-:S03]  /*0230*/  IMAD.WIDE R34, R7, 0x4, R16 ;  /* 0x0000000407227825 */ /* 0x020fc600078e0210 */
[----:B------:R-:W5:Y:S04]  /*0240*/  LDG.E R16, desc[UR10][R24.64] ;  /* 0x0000000a18107981 */ /* 0x000f68000c1e1900 */
[----:B------:R-:W5:Y:S01]  /*0250*/  LDG.E R17, desc[UR10][R34.64] ;  /* 0x0000000a22117981 */ /* 0x000f62000c1e1900 */
[----:B------:R-:W-:Y:S01]  /*0260*/  BSSY.RECONVERGENT B2, `(.L_x_0) ;  /* 0x0000034000027945 */ /* 0x000fe20003800200 */
[----:B0-----:R-:W-:Y:S02]  /*0270*/  HFMA2 R28, -RZ, RZ, 1.44921875, -19.203125 ;  /* 0x3dcccccdff1c7431 */ /* 0x001fe400000001ff */
[----:B---3--:R-:W-:-:S04]  /*0280*/  FADD R27, R8, R9 ;  /* 0x00000009081b7221 */ /* 0x008fc80000000000 */
[----:B------:R-:W-:-:S04]  /*0290*/  FADD R0, R10, R27 ;  /* 0x0000001b0a007221 */ /* 0x000fc80000000000 */
[----:B--2---:R-:W-:-:S04]  /*02a0*/  FADD R23, R11, R0 ;  /* 0x000000000b177221 */ /* 0x004fc80000000000 */
[----:B----4-:R-:W-:Y:S01]  /*02b0*/  FADD R0, R12, R23 ;  /* 0x000000170c007221 */ /* 0x010fe20000000000 */
[----:B------:R-:W-:-:S03]  /*02c0*/  ISETP.NE.AND P0, PT, R15, 0x2, PT ;  /* 0x000000020f00780c */ /* 0x000fc60003f05270 */
[----:B------:R-:W-:-:S04]  /*02d0*/  FADD R23, R13, R0 ;  /* 0x000000000d177221 */ /* 0x000fc80000000000 */
[----:B------:R-:W-:-:S04]  /*02e0*/  FADD R23, R14, R23 ;  /* 0x000000170e177221 */ /* 0x000fc80000000000 */
[----:B-----5:R-:W-:Y:S01]  /*02f0*/  FADD R0, R16, R23 ;  /* 0x0000001710007221 */ /* 0x020fe20000000000 */
[----:B------:R-:W-:-:S03]  /*0300*/  MOV R27, RZ ;  /* 0x000000ff001b7202 */ /* 0x000fc60000000f00 */
[----:B------:R-:W-:Y:S01]  /*0310*/  FADD R29, R17, R0 ;  /* 0x00000000111d7221 */ /* 0x000fe20000000000 */
[----:B------:R-:W-:Y:S06]  /*0320*/  @!P0 BRA `(.L_x_1) ;  /* 0x00000000009c8947 */ /* 0x000fec0003800000 */
[----:B------:R-:W-:Y:S01]  /*0330*/  FADD R0, R9, R16 ;  /* 0x0000001009007221 */ /* 0x000fe20000000000 */
[----:B------:R-:W0:Y:S01]  /*0340*/  MUFU.RCP R2, R29 ;  /* 0x0000001d00027308 */ /* 0x000e220000001000 */
[----:B------:R-:W-:Y:S02]  /*0350*/  BSSY.RECONVERGENT B3, `(.L_x_2) ;  /* 0x0000010000037945 */ /* 0x000fe40003800200 */
[----:B------:R-:W-:-:S04]  /*0360*/  FADD R21, R13, R0 ;  /* 0x000000000d157221 */ /* 0x000fc80000000000 */
[----:B------:R-:W-:-:S04]  /*0370*/  FADD R0, -R10, R21 ;  /* 0x000000150a007221 */ /* 0x000fc80000000100 */
[----:B------:R-:W-:-:S04]  /*0380*/  FADD R21, -R17, R0 ;  /* 0x0000000011157221 */ /* 0x000fc80000000100 */
[----:B------:R-:W-:Y:S01]  /*0390*/  FADD R0, -R14, R21 ;  /* 0x000000150e007221 */ /* 0x000fe20000000100 */
[----:B0-----:R-:W-:-:S03]  /*03a0*/  FFMA R23, -R29, R2, 1 ;  /* 0x3f8000001d177423 */ /* 0x001fc60000000102 */
[----:B------:R-:W0:Y:S01]  /*03b0*/  FCHK P0, R0, R29 ;  /* 0x0000001d00007302 */ /* 0x000e220000000000 */
[----:B------:R-:W-:-:S04]  /*03c0*/  FFMA R23, R2, R23, R2 ;  /* 0x0000001702177223 */ /* 0x000fc80000000002 */
[----:B------:R-:W-:-:S04]  /*03d0*/  FFMA R2, R0, R23, RZ ;  /* 0x0000001700027223 */ /* 0x000fc800000000ff */
[----:B------:R-:W-:-:S04]  /*03e0*/  FFMA R6, -R29, R2, R0 ;  /* 0x000000021d067223 */ /* 0x000fc80000000100 */
[----:B------:R-:W-:Y:S01]  /*03f0*/  FFMA R28, R23, R6, R2 ;  /* 0x00000006171c7223 */ /* 0x000fe20000000002 */
[----:B0-----:R-:W-:Y:S06]  /*0400*/  @!P0 BRA `(.L_x_3) ;  /* 0x0000000000108947 */ /* 0x001fec0003800000 */
[----:B------:R-:W-:Y:S02]  /*0410*/  MOV R2, R29 ;  /* 0x0000001d00027202 */ /* 0x000fe40000000f00 */
[----:B------:R-:W-:-:S07]  /*0420*/  MOV R6, 0x440 ;  /* 0x0000044000067802 */ /* 0x000fce0000000f00 */
[----:B------:R-:W-:Y:S05]  /*0430*/  CALL.REL.NOINC `($__internal_0_$__cuda_sm3x_div_rn_noftz_f32_slowpath) ;  /* 0x0000001c00f07944 */ /* 0x000fea0003c00000 */
[----:B------:R-:W-:-:S07]  /*0440*/  MOV R28, R0 ;  /* 0x00000000001c7202 */ /* 0x000fce0000000f00 */
.L_x_3:
[----:B------:R-:W-:Y:S05]  /*0450*/  BSYNC.RECONVERGENT B3 ;  /* 0x0000000000037941 */ /* 0x000fea0003800200 */
.L_x_2:
        /* <DEDUP_REMOVED lines=15> */
[----:B------:R-:W-:Y:S02]  /*0550*/  MOV R2, R29 ;  /* 0x0000001d00027202 */ /* 0x000fe40000000f00 */
[----:B------:R-:W-:-:S07]  /*0560*/  MOV R6, 0x580 ;  /* 0x0000058000067802 */ /* 0x000fce0000000f00 */
[----:B------:R-:W-:Y:S05]  /*0570*/  CALL.REL.NOINC `($__internal_0_$__cuda_sm3x_div_rn_noftz_f32_slowpath) ;  /* 0x0000001c00a07944 */ /* 0x000fea0003c00000 */
.L_x_5:
[----:B------:R-:W-:Y:S05]  /*0580*/  BSYNC.RECONVERGENT B3 ;  /* 0x0000000000037941 */ /* 0x000fea0003800200 */
.L_x_4:
[----:B------:R-:W-:-:S07]  /*0590*/  MOV R27, R0 ;  /* 0x00000000001b7202 */ /* 0x000fce0000000f00 */
.L_x_1:
[----:B------:R-:W-:Y:S05]  /*05a0*/  BSYNC.RECONVERGENT B2 ;  /* 0x0000000000027941 */ /* 0x000fea0003800200 */
.L_x_0:
[----:B------:R-:W0:Y:S01]  /*05b0*/  LDCU.64 UR4, c[0x0][0x418] ;  /* 0x00008300ff0477ac */ /* 0x000e220008000a00 */
[----:B------:R-:W1:Y:S08]  /*05c0*/  LDC.64 R22, c[0x0][0x420] ;  /* 0x00010800ff167b82 */ /* 0x000e700000000a00 */
[----:B------:R-:W2:Y:S01]  /*05d0*/  LDC.64 R20, c[0x0][0x428] ;  /* 0x00010a00ff147b82 */ /* 0x000ea20000000a00 */
[----:B0-----:R-:W-:-:S04]  /*05e0*/  ISETP.NE.U32.AND P0, PT, RZ, UR4, PT ;  /* 0x00000004ff007c0c */ /* 0x001fc8000bf05070 */
[----:B------:R-:W-:-:S13]  /*05f0*/  ISETP.NE.AND.EX P0, PT, RZ, UR5, PT, P0 ;  /* 0x00000005ff007c0c */ /* 0x000fda000bf05300 */
[----:B------:R-:W0:Y:S01]  /*0600*/  @P0 LDC.64 R24, c[0x0][0x418] ;  /* 0x00010600ff180b82 */ /* 0x000e220000000a00 */
[----:B------:R-:W-:Y:S02]  /*0610*/  HFMA2 R31, -RZ, RZ, 1.875, 0 ;  /* 0x3f800000ff1f7431 */ /* 0x000fe400000001ff */
[----:B------:R-:W-:Y:S01]  /*0620*/  FMUL R0, R28, R28 ;  /* 0x0000001c1c007220 */ /* 0x000fe20000400000 */
[----:B-1----:R-:W-:-:S04]  /*0630*/  @P0 IMAD.WIDE R22, R7, 0x4, R22 ;  /* 0x0000000407160825 */ /* 0x002fc800078e0216 */
[----:B------:R-:W-:Y:S01]  /*0640*/  FFMA R0, R27, R27, R0 ;  /* 0x0000001b1b007223 */ /* 0x000fe20000000000 */
[----:B--2---:R-:W-:-:S04]  /*0650*/  @P0 IMAD.WIDE R20, R7, 0x4, R20 ;  /* 0x0000000407140825 */ /* 0x004fc800078e0214 */
[----:B------:R-:W-:Y:S01]  /*0660*/  FFMA R26, R0, -1.5, R31 ;  /* 0xbfc00000001a7823 */ /* 0x000fe2000000001f */
[----:B------:R-:W-:-:S03]  /*0670*/  MOV R6, 0x3de38e39 ;  /* 0x3de38e3900067802 */ /* 0x000fc60000000f00 */
[----:B------:R-:W-:Y:S01]  /*0680*/  FMUL.M4 R0, R29, R26 ;  /* 0x0000001a1d007220 */ /* 0x000fe20000600000 */
[----:B0-----:R-:W-:-:S05]  /*0690*/  @P0 IMAD.WIDE R24, R7, 0x4, R24 ;  /* 0x0000000407180825 */ /* 0x001fca00078e0218 */
[----:B------:R0:W-:Y:S04]  /*06a0*/  @P0 STG.E desc[UR10][R24.64], R29 ;  /* 0x0000001d18000986 */ /* 0x0001e8000c10190a */
[----:B------:R1:W-:Y:S01]  /*06b0*/  @P0 STG.E desc[UR10][R22.64], R28 ;  /* 0x0000001c16000986 */ /* 0x0003e2000c10190a */
[----:B------:R-:W-:-:S03]  /*06c0*/  FFMA R2, R6, -9, R31 ;  /* 0xc110000006027823 */ /* 0x000fc6000000001f */
[----:B------:R1:W-:Y:S04]  /*06d0*/  @P0 STG.E desc[UR10][R20.64], R27 ;  /* 0x0000001b14000986 */ /* 0x0003e8000c10190a */
[----:B------:R2:W5:Y:S01]  /*06e0*/  @P0 LDG.E R15, desc[UR10][R18.64] ;  /* 0x0000000a120f0981 */ /* 0x000562000c1e1900 */
[----:B------:R-:W3:Y:S01]  /*06f0*/  FCHK P0, R0, 9 ;  /* 0x4110000000007902 */ /* 0x000ee20000000000 */
[----:B0-----:R-:W-:Y:S01]  /*0700*/  FFMA R25, R2, R6, 0.11111111193895339966 ;  /* 0x3de38e3902197423 */ /* 0x001fe20000000006 */
[----:B------:R-:W-:Y:S03]  /*0710*/  BSSY.RECONVERGENT B2, `(.L_x_6) ;  /* 0x0000009000027945 */ /* 0x000fe60003800200 */
[----:B------:R-:W-:-:S04]  /*0720*/  FFMA R2, R0, R25, RZ ;  /* 0x0000001900027223 */ /* 0x000fc800000000ff */
[----:B--2---:R-:W-:-:S04]  /*0730*/  FFMA R18, R2, -9, R0 ;  /* 0xc110000002127823 */ /* 0x004fc80000000000 */
[----:B------:R-:W-:Y:S01]  /*0740*/  FFMA R18, R25, R18, R2 ;  /* 0x0000001219127223 */ /* 0x000fe20000000002 */
[----:B-1-3--:R-:W-:Y:S06]  /*0750*/  @!P0 BRA `(.L_x_7) ;  /* 0x0000000000108947 */ /* 0x00afec0003800000 */
[----:B------:R-:W-:Y:S02]  /*0760*/  MOV R2, 0x41100000 ;  /* 0x4110000000027802 */ /* 0x000fe40000000f00 */
[----:B------:R-:W-:-:S07]  /*0770*/  MOV R6, 0x790 ;  /* 0x0000079000067802 */ /* 0x000fce0000000f00 */
[----:B-----5:R-:W-:Y:S05]  /*0780*/  CALL.REL.NOINC `($__internal_0_$__cuda_sm3x_div_rn_noftz_f32_slowpath) ;  /* 0x0000001c001c7944 */ /* 0x020fea0003c00000 */
[----:B------:R-:W-:-:S07]  /*0790*/  MOV R18, R0 ;  /* 0x0000000000127202 */ /* 0x000fce0000000f00 */
.L_x_7:
[----:B------:R-:W-:Y:S05]  /*07a0*/  BSYNC.RECONVERGENT B2 ;  /* 0x0000000000027941 */ /* 0x000fea0003800200 */
.L_x_6:
[C---:B------:R-:W-:Y:S01]  /*07b0*/  FFMA R0, R27.reuse, 3, R26 ;  /* 0x404000001b007823 */ /* 0x040fe2000000001a */
[----:B------:R-:W-:Y:S01]  /*07c0*/  FMUL R21, R27, 4.5 ;  /* 0x409000001b157820 */ /* 0x000fe20000400000 */
[----:B------:R-:W-:Y:S01]  /*07d0*/  HFMA2 R19, -RZ, RZ, 1.4716796875, -0.0003798007965087890625 ;  /* 0x3de38e39ff137431 */ /* 0x000fe200000001ff */
[----:B------:R-:W-:Y:S01]  /*07e0*/  MOV R2, 0x41100000 ;  /* 0x4110000000027802 */ /* 0x000fe20000000f00 */
[----:B------:R-:W-:Y:S01]  /*07f0*/  BSSY.RECONVERGENT B2, `(.L_x_8) ;  /* 0x000000e000027945 */ /* 0x000fe20003800200 */
[----:B------:R-:W-:-:S04]  /*0800*/  FFMA R0, R21, R27, R0 ;  /* 0x0000001b15007223 */ /* 0x000fc80000000000 */
[----:B------:R-:W-:Y:S01]  /*0810*/  FMUL R0, R29, R0 ;  /* 0x000000001d007220 */ /* 0x000fe20000400000 */
[----:B------:R-:W-:-:S03]  /*0820*/  FFMA R2, R19, -R2, 1 ;  /* 0x3f80000013027423 */ /* 0x000fc60000000802 */
[----:B------:R-:W0:Y:S01]  /*0830*/  FCHK P0, R0, 9 ;  /* 0x4110000000007902 */ /* 0x000e220000000000 */
[----:B------:R-:W-:-:S04]  /*0840*/  FFMA R19, R2, R19, 0.11111111193895339966 ;  /* 0x3de38e3902137423 */ /* 0x000fc80000000013 */
[----:B------:R-:W-:-:S04]  /*0850*/  FFMA R2, R0, R19, RZ ;  /* 0x0000001300027223 */ /* 0x000fc800000000ff */
[----:B------:R-:W-:-:S04]  /*0860*/  FFMA R6, R2, -9, R0 ;  /* 0xc110000002067823 */ /* 0x000fc80000000000 */
[----:B------:R-:W-:Y:S01]  /*0870*/  FFMA R19, R19, R6, R2 ;  /* 0x0000000613137223 */ /* 0x000fe20000000002 */
[----:B0-----:R-:W-:Y:S06]  /*0880*/  @!P0 BRA `(.L_x_9) ;  /* 0x0000000000108947 */ /* 0x001fec0003800000 */
[----:B------:R-:W-:Y:S02]  /*0890*/  MOV R2, 0x41100000 ;  /* 0x4110000000027802 */ /* 0x000fe40000000f00 */
[----:B------:R-:W-:-:S07]  /*08a0*/  MOV R6, 0x8c0 ;  /* 0x000008c000067802 */ /* 0x000fce0000000f00 */
[----:B-----5:R-:W-:Y:S05]  /*08b0*/  CALL.REL.NOINC `($__internal_0_$__cuda_sm3x_div_rn_noftz_f32_slowpath) ;  /* 0x0000001800d07944 */ /* 0x020fea0003c00000 */
[----:B------:R-:W-:-:S07]  /*08c0*/  MOV R19, R0 ;  /* 0x0000000000137202 */ /* 0x000fce0000000f00 */
.L_x_9:
[----:B------:R-:W-:Y:S05]  /*08d0*/  BSYNC.RECONVERGENT B2 ;  /* 0x0000000000027941 */ /* 0x000fea0003800200 */
.L_x_8:
        /* <DEDUP_REMOVED lines=14> */
[----:B------:R-:W-:Y:S02]  /*09c0*/  MOV R0, R2 ;  /* 0x0000000200007202 */ /* 0x000fe40000000f00 */
[----:B------:R-:W-:Y:S02]  /*09d0*/  MOV R2, 0x41100000 ;  /* 0x4110000000027802 */ /* 0x000fe40000000f00 */
[----:B------:R-:W-:-:S07]  /*09e0*/  MOV R6, 0xa00 ;  /* 0x00000a0000067802 */ /* 0x000fce0000000f00 */
[----:B-----5:R-:W-:Y:S05]  /*09f0*/  CALL.REL.NOINC `($__internal_0_$__cuda_sm3x_div_rn_noftz_f32_slowpath) ;  /* 0x0000001800807944 */ /* 0x020fea0003c00000 */
[----:B------:R-:W-:-:S07]  /*0a00*/  MOV R20, R0 ;  /* 0x0000000000147202 */ /* 0x000fce0000000f00 */
.L_x_11:
[----:B------:R-:W-:Y:S05]  /*0a10*/  BSYNC.RECONVERGENT B2 ;  /* 0x0000000000027941 */ /* 0x000fea0003800200 */
.L_x_10:
[----:B------:R-:W-:Y:S01]  /*0a20*/  FFMA R0, R27, -3, R26 ;  /* 0xc04000001b007823 */ /* 0x000fe2000000001a */
        /* <DEDUP_REMOVED lines=17> */
.L_x_13:
[----:B------:R-:W-:Y:S05]  /*0b40*/  BSYNC.RECONVERGENT B2 ;  /* 0x0000000000027941 */ /* 0x000fea0003800200 */
.L_x_12:
        /* <DEDUP_REMOVED lines=18> */
.L_x_15:
[----:B------:R-:W-:Y:S05]  /*0c70*/  BSYNC.RECONVERGENT B2 ;  /* 0x0000000000027941 */ /* 0x000fea0003800200 */
.L_x_14:
[----:B------:R-:W-:Y:S01]  /*0c80*/  FADD R30, R27, R28 ;  /* 0x0000001c1b1e7221 */ /* 0x000fe20000000000 */
[----:B------:R-:W-:Y:S01]  /*0c90*/  HFMA2 R23, -RZ, RZ, 1.2216796875, -0.0003798007965087890625 ;  /* 0x3ce38e39ff177431 */ /* 0x000fe200000001ff */
[----:B------:R-:W-:Y:S01]  /*0ca0*/  MOV R2, 0x3f800000 ;  /* 0x3f80000000027802 */ /* 0x000fe20000000f00 */
[----:B------:R-:W-:Y:S01]  /*0cb0*/  BSSY.RECONVERGENT B2, `(.L_x_16) ;  /* 0x0000010000027945 */ /* 0x000fe20003800200 */
[C---:B------:R-:W-:Y:S01]  /*0cc0*/  FFMA R0, R30.reuse, 3, R26 ;  /* 0x404000001e007823 */ /* 0x040fe2000000001a */
[----:B------:R-:W-:-:S04]  /*0cd0*/  FMUL R25, R30, 4.5 ;  /* 0x409000001e197820 */ /* 0x000fc80000400000 */
[----:B------:R-:W-:Y:S01]  /*0ce0*/  FFMA R0, R30, R25, R0 ;  /* 0x000000191e007223 */ /* 0x000fe20000000000 */
[----:B------:R-:W-:-:S03]  /*0cf0*/  FFMA R2, R23, -36, R2 ;  /* 0xc210000017027823 */ /* 0x000fc60000000002 */
[----:B------:R-:W-:Y:S01]  /*0d00*/  FMUL R0, R29, R0 ;  /* 0x000000001d007220 */ /* 0x000fe20000400000 */
[----:B------:R-:W-:-:S03]  /*0d10*/  FFMA R23, R2, R23, 0.027777777984738349915 ;  /* 0x3ce38e3902177423 */ /* 0x000fc60000000017 */
[----:B------:R-:W0:Y:S01]  /*0d20*/  FCHK P0, R0, 36 ;  /* 0x4210000000007902 */ /* 0x000e220000000000 */
        /* <DEDUP_REMOVED lines=8> */
.L_x_17:
[----:B------:R-:W-:Y:S05]  /*0db0*/  BSYNC.RECONVERGENT B2 ;  /* 0x0000000000027941 */ /* 0x000fea0003800200 */
.L_x_16:
[----:B------:R-:W-:Y:S01]  /*0dc0*/  FADD R31, -R27, R28 ;  /* 0x0000001c1b1f7221 */ /* 0x000fe20000000100 */
[----:B------:R-:W-:Y:S01]  /*0dd0*/  HFMA2 R35, -RZ, RZ, 1.2216796875, -0.0003798007965087890625 ;  /* 0x3ce38e39ff237431 */ /* 0x000fe200000001ff */
[----:B------:R-:W-:Y:S01]  /*0de0*/  MOV R2, 0x42100000 ;  /* 0x4210000000027802 */ /* 0x000fe20000000f00 */
[----:B------:R-:W-:Y:S01]  /*0df0*/  BSSY.RECONVERGENT B2, `(.L_x_18) ;  /* 0x0000010000027945 */ /* 0x000fe20003800200 */
[C---:B------:R-:W-:Y:S01]  /*0e00*/  FFMA R0, R31.reuse, 3, R26 ;  /* 0x404000001f007823 */ /* 0x040fe2000000001a */
[----:B------:R-:W-:-:S04]  /*0e10*/  FMUL R33, R31, 4.5 ;  /* 0x409000001f217820 */ /* 0x000fc80000400000 */
[----:B------:R-:W-:Y:S01]  /*0e20*/  FFMA R0, R31, R33, R0 ;  /* 0x000000211f007223 */ /* 0x000fe20000000000 */
[----:B------:R-:W-:-:S03]  /*0e30*/  FFMA R2, R35, -R2, 1 ;  /* 0x3f80000023027423 */ /* 0x000fc60000000802 */
        /* <DEDUP_REMOVED lines=11> */
.L_x_19:
[----:B------:R-:W-:Y:S05]  /*0ef0*/  BSYNC.RECONVERGENT B2 ;  /* 0x0000000000027941 */ /* 0x000fea0003800200 */
.L_x_18:
[----:B------:R-:W-:Y:S01]  /*0f00*/  FADD R31, -R27, -R28 ;  /* 0x8000001c1b1f7221 */ /* 0x000fe20000000100 */
[----:B------:R-:W-:Y:S01]  /*0f10*/  HFMA2 R0, -RZ, RZ, 1.2216796875, -0.0003798007965087890625 ;  /* 0x3ce38e39ff007431 */ /* 0x000fe200000001ff */
[----:B------:R-:W-:Y:S01]  /*0f20*/  MOV R33, 0x42100000 ;  /* 0x4210000000217802 */ /* 0x000fe20000000f00 */
[----:B------:R-:W-:Y:S01]  /*0f30*/  BSSY.RECONVERGENT B2, `(.L_x_20) ;  /* 0x0000010000027945 */ /* 0x000fe20003800200 */
[----:B------:R-:W-:-:S04]  /*0f40*/  FFMA R31, R31, 3, R26 ;  /* 0x404000001f1f7823 */ /* 0x000fc8000000001a */
        /* <DEDUP_REMOVED lines=14> */
.L_x_21:
[----:B------:R-:W-:Y:S05]  /*1030*/  BSYNC.RECONVERGENT B2 ;  /* 0x0000000000027941 */ /* 0x000fea0003800200 */
.L_x_20:
[----:B------:R-:W-:Y:S01]  /*1040*/  FADD R27, R27, -R28 ;  /* 0x8000001c1b1b7221 */ /* 0x000fe20000000000 */
        /* <DEDUP_REMOVED lines=19> */
.L_x_23:
[----:B------:R-:W-:Y:S05]  /*1180*/  BSYNC.RECONVERGENT B2 ;  /* 0x0000000000027941 */ /* 0x000fea0003800200 */
.L_x_22:
[----:B-----5:R-:W-:Y:S01]  /*1190*/  ISETP.NE.AND P0, PT, R15, 0x2, PT ;  /* 0x000000020f00780c */ /* 0x020fe20003f05270 */
[----:B------:R-:W-:Y:S01]  /*11a0*/  BSSY.RECONVERGENT B2, `(.L_x_24) ;  /* 0x00000cb000027945 */ /* 0x000fe20003800200 */
[----:B------:R-:W-:Y:S02]  /*11b0*/  MOV R27, R19 ;  /* 0x00000013001b7202 */ /* 0x000fe40000000f00 */
[----:B------:R-:W-:Y:S02]  /*11c0*/  MOV R28, R21 ;  /* 0x00000015001c7202 */ /* 0x000fe40000000f00 */
[----:B------:R-:W-:Y:S02]  /*11d0*/  MOV R29, R20 ;  /* 0x00000014001d7202 */ /* 0x000fe40000000f00 */
[----:B------:R-:W-:Y:S02]  /*11e0*/  MOV R30, R22 ;  /* 0x00000016001e7202 */ /* 0x000fe40000000f00 */
[----:B------:R-:W-:-:S02]  /*11f0*/  MOV R31, R18 ;  /* 0x00000012001f7202 */ /* 0x000fc40000000f00 */
[----:B------:R-:W-:Y:S02]  /*1200*/  MOV R32, R23 ;  /* 0x0000001700207202 */ /* 0x000fe40000000f00 */
[----:B------:R-:W-:Y:S02]  /*1210*/  MOV R0, R26 ;  /* 0x0000001a00007202 */ /* 0x000fe40000000f00 */
[----:B------:R-:W-:Y:S02]  /*1220*/  MOV R33, R24 ;  /* 0x0000001800217202 */ /* 0x000fe40000000f00 */
[----:B------:R-:W-:Y:S01]  /*1230*/  MOV R34, R25 ;  /* 0x0000001900227202 */ /* 0x000fe20000000f00 */
[----:B------:R-:W-:Y:S06]  /*1240*/  @!P0 BRA `(.L_x_25) ;  /* 0x0000000c00008947 */ /* 0x000fec0003800000 */
[----:B------:R-:W-:Y:S02]  /*1250*/  ISETP.NE.AND P0, PT, R15, 0x1, PT ;  /* 0x000000010f00780c */ /* 0x000fe40003f05270 */
        /* <DEDUP_REMOVED lines=10> */
[----:B------:R-:W-:-:S13]  /*1300*/  ISETP.NE.AND P0, PT, R15, RZ, PT ;  /* 0x000000ff0f00720c */ /* 0x000fda0003f05270 */
[----:B------:R-:W-:Y:S05]  /*1310*/  @P0 BRA `(.L_x_26) ;  /* 0x0000000800a80947 */ /* 0x000fea0003800000 */
[----:B------:R-:W0:Y:S01]  /*1320*/  LDC R27, c[0x3][RZ] ;  /* 0x00c00000ff1b7b82 */ /* 0x000e220000000800 */
[----:B------:R-:W-:Y:S01]  /*1330*/  FADD R0, -R8, R18 ;  /* 0x0000001208007221 */ /* 0x000fe20000000100 */
[----:B------:R-:W-:Y:S01]  /*1340*/  BSSY.RECONVERGENT B3, `(.L_x_27) ;  /* 0x000000e000037945 */ /* 0x000fe20003800200 */
[----:B0-----:R-:W0:Y:S08]  /*1350*/  MUFU.RCP R2, R27 ;  /* 0x0000001b00027308 */ /* 0x001e300000001000 */
[----:B------:R-:W1:Y:S01]  /*1360*/  FCHK P0, R0, R27 ;  /* 0x0000001b00007302 */ /* 0x000e620000000000 */
[----:B0-----:R-:W-:-:S04]  /*1370*/  FFMA R15, R2, -R27, 1 ;  /* 0x3f800000020f7423 */ /* 0x001fc8000000081b */
[----:B------:R-:W-:-:S04]  /*1380*/  FFMA R15, R2, R15, R2 ;  /* 0x0000000f020f7223 */ /* 0x000fc80000000002 */
[----:B------:R-:W-:-:S04]  /*1390*/  FFMA R2, R0, R15, RZ ;  /* 0x0000000f00027223 */ /* 0x000fc800000000ff */
[----:B------:R-:W-:-:S04]  /*13a0*/  FFMA R6, R2, -R27, R0 ;  /* 0x8000001b02067223 */ /* 0x000fc80000000000 */
[----:B------:R-:W-:Y:S01]  /*13b0*/  FFMA R15, R15, R6, R2 ;  /* 0x000000060f0f7223 */ /* 0x000fe20000000002 */
[----:B-1----:R-:W-:Y:S06]  /*13c0*/  @!P0 BRA `(.L_x_28) ;  /* 0x0000000000148947 */ /* 0x002fec0003800000 */
[----:B------:R-:W0:Y:S01]  /*13d0*/  LDCU UR4, c[0x3][URZ] ;  /* 0x00c00000ff0477ac */ /* 0x000e220008000800 */
[----:B------:R-:W-:Y:S02]  /*13e0*/  MOV R6, 0x1410 ;  /* 0x0000141000067802 */ /* 0x000fe40000000f00 */
[----:B0-----:R-:W-:-:S07]  /*13f0*/  MOV R2, UR4 ;  /* 0x0000000400027c02 */ /* 0x001fce0008000f00 */
[----:B------:R-:W-:Y:S05]  /*1400*/  CALL.REL.NOINC `($__internal_0_$__cuda_sm3x_div_rn_noftz_f32_slowpath) ;  /* 0x0000000c00fc7944 */ /* 0x000fea0003c00000 */
[----:B------:R-:W-:-:S07]  /*1410*/  MOV R15, R0 ;  /* 0x00000000000f7202 */ /* 0x000fce0000000f00 */
.L_x_28:
[----:B------:R-:W-:Y:S05]  /*1420*/  BSYNC.RECONVERGENT B3 ;  /* 0x0000000000037941 */ /* 0x000fea0003800200 */
.L_x_27:
[----:B------:R-:W0:Y:S01]  /*1430*/  LDC R29, c[0x3][RZ] ;  /* 0x00c00000ff1d7b82 */ /* 0x000e220000000800 */
[----:B------:R-:W-:Y:S01]  /*1440*/  FADD R20, -R9, R20 ;  /* 0x0000001409147221 */ /* 0x000fe20000000100 */
[----:B------:R-:W-:Y:S01]  /*1450*/  BSSY.RECONVERGENT B3, `(.L_x_29) ;  /* 0x0000010000037945 */ /* 0x000fe20003800200 */
[----:B------:R-:W-:Y:S01]  /*1460*/  FADD R31, R8, R15 ;  /* 0x0000000f081f7221 */ /* 0x000fe20000000000 */
        /* <DEDUP_REMOVED lines=9> */
[----:B------:R-:W-:Y:S02]  /*1500*/  MOV R0, R20 ;  /* 0x0000001400007202 */ /* 0x000fe40000000f00 */
[----:B------:R-:W-:Y:S02]  /*1510*/  MOV R6, 0x1540 ;  /* 0x0000154000067802 */ /* 0x000fe40000000f00 */
[----:B0-----:R-:W-:-:S07]  /*1520*/  MOV R2, UR4 ;  /* 0x0000000400027c02 */ /* 0x001fce0008000f00 */
[----:B------:R-:W-:Y:S05]  /*1530*/  CALL.REL.NOINC `($__internal_0_$__cuda_sm3x_div_rn_noftz_f32_slowpath) ;  /* 0x0000000c00b07944 */ /* 0x000fea0003c00000 */
[----:B------:R-:W-:-:S07]  /*1540*/  MOV R2, R0 ;  /* 0x0000000000027202 */ /* 0x000fce0000000f00 */
.L_x_30:
[----:B------:R-:W-:Y:S05]  /*1550*/  BSYNC.RECONVERGENT B3 ;  /* 0x0000000000037941 */ /* 0x000fea0003800200 */
.L_x_29:
        /* <DEDUP_REMOVED lines=18> */
.L_x_32:
[----:B------:R-:W-:Y:S05]  /*1680*/  BSYNC.RECONVERGENT B3 ;  /* 0x0000000000037941 */ /* 0x000fea0003800200 */
.L_x_31:
        /* <DEDUP_REMOVED lines=18> */
.L_x_34:
[----:B------:R-:W-:Y:S05]  /*17b0*/  BSYNC.RECONVERGENT B3 ;  /* 0x0000000000037941 */ /* 0x000fea0003800200 */
.L_x_33:
        /* <DEDUP_REMOVED lines=18> */
.L_x_36:
[----:B------:R-:W-:Y:S05]  /*18e0*/  BSYNC.RECONVERGENT B3 ;  /* 0x0000000000037941 */ /* 0x000fea0003800200 */
.L_x_35:
        /* <DEDUP_REMOVED lines=18> */
.L_x_38:
[----:B------:R-:W-:Y:S05]  /*1a10*/  BSYNC.RECONVERGENT B3 ;  /* 0x0000000000037941 */ /* 0x000fea0003800200 */
.L_x_37:
        /* <DEDUP_REMOVED lines=18> */
.L_x_40:
[----:B------:R-:W-:Y:S05]  /*1b40*/  BSYNC.RECONVERGENT B3 ;  /* 0x0000000000037941 */ /* 0x000fea0003800200 */
.L_x_39:
        /* <DEDUP_REMOVED lines=18> */
.L_x_42:
[----:B------:R-:W-:Y:S05]  /*1c70*/  BSYNC.RECONVERGENT B3 ;  /* 0x0000000000037941 */ /* 0x000fea0003800200 */
.L_x_41:
        /* <DEDUP_REMOVED lines=17> */
.L_x_44:
[----:B------:R-:W-:Y:S05]  /*1d90*/  BSYNC.RECONVERGENT B3 ;  /* 0x0000000000037941 */ /* 0x000fea0003800200 */
.L_x_43:
[----:B------:R-:W-:Y:S01]  /*1da0*/  FADD R0, R14, R0 ;  /* 0x000000000e007221 */ /* 0x000fe20000000000 */
[----:B------:R-:W-:Y:S06]  /*1db0*/  BRA `(.L_x_25) ;  /* 0x0000000000247947 */ /* 0x000fec0003800000 */
.L_x_26:
[----:B------:R-:W-:Y:S02]  /*1dc0*/  MOV R27, R12 ;  /* 0x0000000c001b7202 */ /* 0x000fe40000000f00 */
[----:B------:R-:W-:Y:S02]  /*1dd0*/  MOV R28, R11 ;  /* 0x0000000b001c7202 */ /* 0x000fe40000000f00 */
[----:B------:R-:W-:Y:S02]  /*1de0*/  MOV R29, R9 ;  /* 0x00000009001d7202 */ /* 0x000fe40000000f00 */
[----:B------:R-:W-:Y:S02]  /*1df0*/  MOV R30, R10 ;  /* 0x0000000a001e7202 */ /* 0x000fe40000000f00 */
[----:B------:R-:W-:Y:S02]  /*1e00*/  MOV R31, R8 ;  /* 0x00000008001f7202 */ /* 0x000fe40000000f00 */
[----:B------:R-:W-:-:S02]  /*1e10*/  MOV R32, R13 ;  /* 0x0000000d00207202 */ /* 0x000fc40000000f00 */
[----:B------:R-:W-:Y:S02]  /*1e20*/  MOV R0, R14 ;  /* 0x0000000e00007202 */ /* 0x000fe40000000f00 */
[----:B------:R-:W-:Y:S02]  /*1e30*/  MOV R33, R16 ;  /* 0x0000001000217202 */ /* 0x000fe40000000f00 */
[----:B------:R-:W-:-:S07]  /*1e40*/  MOV R34, R17 ;  /* 0x0000001100227202 */ /* 0x000fce0000000f00 */
.L_x_25:
[----:B------:R-:W-:Y:S05]  /*1e50*/  BSYNC.RECONVERGENT B2 ;  /* 0x0000000000027941 */ /* 0x000fea0003800200 */
.L_x_24:
[----:B------:R-:W0:Y:S01]  /*1e60*/  LDC.64 R8, c[0x0][0x3d0] ;  /* 0x0000f400ff087b82 */ /* 0x000e220000000a00 */
[----:B------:R-:W-:Y:S01]  /*1e70*/  ISETP.NE.AND P1, PT, R4, RZ, PT ;  /* 0x000000ff0400720c */ /* 0x000fe20003f25270 */
[----:B0-----:R-:W-:-:S05]  /*1e80*/  IMAD.WIDE R8, R7, 0x4, R8 ;  /* 0x0000000407087825 */ /* 0x001fca00078e0208 */
[----:B------:R0:W-:Y:S07]  /*1e90*/  STG.E desc[UR10][R8.64], R31 ;  /* 0x0000001f08007986 */ /* 0x0001ee000c10190a */
[----:B------:R-:W-:Y:S05]  /*1ea0*/  @!P1 BRA `(.L_x_45) ;  /* 0x0000000000189947 */ /* 0x000fea0003800000 */
[----:B0-----:R-:W0:Y:S01]  /*1eb0*/  LDC.64 R8, c[0x0][0x3e8] ;  /* 0x0000fa00ff087b82 */ /* 0x001e220000000a00 */
[----:B------:R-:W-:Y:S02]  /*1ec0*/  ISETP.GT.U32.AND P2, PT, R4, 0x7e, PT ;  /* 0x0000007e0400780c */ /* 0x000fe40003f44070 */
[----:B------:R-:W-:Y:S01]  /*1ed0*/  PLOP3.LUT P0, PT, PT, PT, PT, 0x8, 0x80 ;  /* 0x000000000080781c */ /* 0x000fe20003f0e170 */
[----:B0-----:R-:W-:-:S05]  /*1ee0*/  IMAD.WIDE R8, R7, 0x4, R8 ;  /* 0x0000000407087825 */ /* 0x001fca00078e0208 */
[----:B------:R1:W-:Y:S05]  /*1ef0*/  STG.E desc[UR10][R8.64+-0x200], R28 ;  /* 0xfffe001c08007986 */ /* 0x0003ea000c10190a */
[----:B------:R-:W-:Y:S05]  /*1f00*/  @P2 BRA `(.L_x_46) ;  /* 0x0000000000102947 */ /* 0x000fea0003800000 */
.L_x_45:
[----:B01----:R-:W0:Y:S01]  /*1f10*/  LDC.64 R8, c[0x0][0x3f0] ;  /* 0x0000fc00ff087b82 */ /* 0x003e220000000a00 */
[----:B------:R-:W-:Y:S01]  /*1f20*/  PLOP3.LUT P0, PT, PT, PT, PT, 0x80, 0x8 ;  /* 0x000000000008781c */ /* 0x000fe20003f0f070 */
[----:B0-----:R-:W-:-:S05]  /*1f30*/  IMAD.WIDE R8, R7, 0x4, R8 ;  /* 0x0000000407087825 */ /* 0x001fca00078e0208 */
[----:B------:R0:W-:Y:S07]  /*1f40*/  STG.E desc[UR10][R8.64+0x200], R27 ;  /* 0x0002001b08007986 */ /* 0x0001ee000c10190a */
.L_x_46:
[----:B------:R-:W2:Y:S01]  /*1f50*/  S2UR UR7, SR_CgaCtaId ;  /* 0x00000000000779c3 */ /* 0x000ea20000008800 */
[----:B------:R-:W-:Y:S01]  /*1f60*/  IADD3 R2, PT, PT, R3, -0x1, RZ ;  /* 0xffffffff03027810 */ /* 0x000fe20007ffe0ff */
[----:B------:R-:W-:Y:S01]  /*1f70*/  UMOV UR4, 0x400 ;  /* 0x0000040000047882 */ /* 0x000fe20000000000 */
[----:B------:R-:W-:Y:S01]  /*1f80*/  BSSY.RECONVERGENT B0, `(.L_x_47) ;  /* 0x0000016000007945 */ /* 0x000fe20003800200 */
[----:B------:R-:W-:Y:S01]  /*1f90*/  UIADD3 UR5, UPT, UPT, UR4, 0x400, URZ ;  /* 0x0000040004057890 */ /* 0x000fe2000fffe0ff */
[----:B------:R-:W-:Y:S01]  /*1fa0*/  ISETP.GE.U32.AND P2, PT, R5, R2, PT ;  /* 0x000000020500720c */ /* 0x000fe20003f46070 */
[----:B------:R-:W-:Y:S02]  /*1fb0*/  UIADD3 UR6, UPT, UPT, UR4, 0x200, URZ ;  /* 0x0000020004067890 */ /* 0x000fe4000fffe0ff */
[----:B01----:R-:W0:Y:S08]  /*1fc0*/  LDC.64 R8, c[0x0][0x3d8] ;  /* 0x0000f600ff087b82 */ /* 0x003e300000000a00 */
[----:B------:R-:W1:Y:S08]  /*1fd0*/  LDC.64 R10, c[0x0][0x408] ;  /* 0x00010200ff0a7b82 */ /* 0x000e700000000a00 */
[----:B------:R-:W3:Y:S01]  /*1fe0*/  LDC.64 R12, c[0x0][0x3f8] ;  /* 0x0000fe00ff0c7b82 */ /* 0x000ee20000000a00 */
[----:B--2---:R-:W-:-:S02]  /*1ff0*/  ULEA UR8, UR7, UR4, 0x18 ;  /* 0x0000000407087291 */ /* 0x004fc4000f8ec0ff */
[----:B------:R-:W-:Y:S02]  /*2000*/  ULEA UR5, UR7, UR5, 0x18 ;  /* 0x0000000507057291 */ /* 0x000fe4000f8ec0ff */
[----:B------:R-:W-:Y:S02]  /*2010*/  ULEA UR6, UR7, UR6, 0x18 ;  /* 0x0000000607067291 */ /* 0x000fe4000f8ec0ff */
[----:B------:R-:W-:Y:S01]  /*2020*/  LEA R4, R5, UR8, 0x2 ;  /* 0x0000000805047c11 */ /* 0x000fe2000f8e10ff */
[----:B0-----:R-:W-:Y:S01]  /*2030*/  IMAD.WIDE R2, R7, 0x4, R8 ;  /* 0x0000000407027825 */ /* 0x001fe200078e0208 */
[C---:B------:R-:W-:Y:S02]  /*2040*/  LEA R19, R5.reuse, UR5, 0x2 ;  /* 0x0000000505137c11 */ /* 0x040fe4000f8e10ff */
[----:B------:R-:W-:Y:S01]  /*2050*/  LEA R6, R5, UR6, 0x2 ;  /* 0x0000000605067c11 */ /* 0x000fe2000f8e10ff */
[----:B-1----:R-:W-:-:S04]  /*2060*/  IMAD.WIDE R8, R7, 0x4, R10 ;  /* 0x0000000407087825 */ /* 0x002fc800078e020a */
[----:B---3--:R-:W-:Y:S01]  /*2070*/  IMAD.WIDE R10, R7, 0x4, R12 ;  /* 0x00000004070a7825 */ /* 0x008fe200078e020c */
[----:B------:R-:W-:Y:S06]  /*2080*/  @!P2 BRA `(.L_x_48) ;  /* 0x000000000014a947 */ /* 0x000fec0003800000 */
[----:B------:R-:W-:-:S13]  /*2090*/  ISETP.GT.AND P3, PT, R38, 0x7f, PT ;  /* 0x0000007f2600780c */ /* 0x000fda0003f64270 */
[----:B------:R-:W-:Y:S05]  /*20a0*/  @P3 BRA `(.L_x_48) ;  /* 0x00000000000c3947 */ /* 0x000fea0003800000 */
[----:B------:R0:W-:Y:S04]  /*20b0*/  STG.E desc[UR10][R2.64+0x4], R29 ;  /* 0x0000041d02007986 */ /* 0x0001e8000c10190a */
[----:B------:R0:W-:Y:S04]  /*20c0*/  @P1 STG.E desc[UR10][R10.64+-0x1fc], R33 ;  /* 0xfffe04210a001986 */ /* 0x0001e8000c10190a */
[----:B------:R0:W-:Y:S02]  /*20d0*/  @P0 STG.E desc[UR10][R8.64+0x204], R32 ;  /* 0x0002042008000986 */ /* 0x0001e4000c10190a */
.L_x_48:
[----:B------:R-:W-:Y:S05]  /*20e0*/  BSYNC.RECONVERGENT B0 ;  /* 0x0000000000007941 */ /* 0x000fea0003800200 */
.L_x_47:
[----:B------:R-:W-:Y:S01]  /*20f0*/  UIADD3 UR5, UPT, UPT, UR4, 0x100, URZ ;  /* 0x0000010004057890 */ /* 0x000fe2000fffe0ff */
[C---:B------:R-:W-:Y:S01]  /*2100*/  ISETP.NE.AND P3, PT, R5.reuse, RZ, PT ;  /* 0x000000ff0500720c */ /* 0x040fe20003f65270 */
[----:B------:R-:W-:Y:S01]  /*2110*/  UIADD3 UR6, UPT, UPT, UR4, 0x500, URZ ;  /* 0x0000050004067890 */ /* 0x000fe2000fffe0ff */
[----:B------:R1:W-:Y:S01]  /*2120*/  @!P2 STS [R4+0x4], R29 ;  /* 0x0000041d0400a388 */ /* 0x0003e20000000800 */
[----:B------:R-:W-:Y:S01]  /*2130*/  UIADD3 UR4, UPT, UPT, UR4, 0x300, URZ ;  /* 0x0000030004047890 */ /* 0x000fe2000fffe0ff */
[----:B------:R-:W2:Y:S01]  /*2140*/  LDC.64 R16, c[0x0][0x3e0] ;  /* 0x0000f800ff107b82 */ /* 0x000ea20000000a00 */
[----:B------:R-:W-:Y:S01]  /*2150*/  ULEA UR5, UR7, UR5, 0x18 ;  /* 0x0000000507057291 */ /* 0x000fe2000f8ec0ff */
[----:B------:R1:W-:Y:S01]  /*2160*/  @!P2 STS [R19+0x4], R32 ;  /* 0x000004201300a388 */ /* 0x0003e20000000800 */
[----:B------:R-:W-:Y:S01]  /*2170*/  ULEA UR6, UR7, UR6, 0x18 ;  /* 0x0000000607067291 */ /* 0x000fe2000f8ec0ff */
[----:B------:R-:W-:Y:S01]  /*2180*/  BSSY.RECONVERGENT B0, `(.L_x_49) ;  /* 0x0000014000007945 */ /* 0x000fe20003800200 */
[----:B------:R-:W-:Y:S01]  /*2190*/  ULEA UR4, UR7, UR4, 0x18 ;  /* 0x0000000407047291 */ /* 0x000fe2000f8ec0ff */
[----:B------:R1:W-:Y:S01]  /*21a0*/  @!P2 STS [R6+0x4], R33 ;  /* 0x000004210600a388 */ /* 0x0003e20000000800 */
[C---:B------:R-:W-:Y:S01]  /*21b0*/  LEA R21, R5.reuse, UR5, 0x2 ;  /* 0x0000000505157c11 */ /* 0x040fe2000f8e10ff */
[----:B------:R-:W3:Y:S01]  /*21c0*/  LDC.64 R14, c[0x0][0x410] ;  /* 0x00010400ff0e7b82 */ /* 0x000ee20000000a00 */
[----:B------:R-:W-:-:S02]  /*21d0*/  LEA R23, R5, UR6, 0x2 ;  /* 0x0000000605177c11 */ /* 0x000fc4000f8e10ff */
[----:B------:R-:W-:Y:S01]  /*21e0*/  LEA R5, R5, UR4, 0x2 ;  /* 0x0000000405057c11 */ /* 0x000fe2000f8e10ff */
[----:B------:R1:W-:Y:S04]  /*21f0*/  @P3 STS [R21+-0x4], R30 ;  /* 0xfffffc1e15003388 */ /* 0x0003e80000000800 */
[----:B------:R-:W4:Y:S01]  /*2200*/  LDC.64 R12, c[0x0][0x400] ;  /* 0x00010000ff0c7b82 */ /* 0x000f220000000a00 */
[----:B------:R1:W-:Y:S04]  /*2210*/  @P3 STS [R23+-0x4], R0 ;  /* 0xfffffc0017003388 */ /* 0x0003e80000000800 */
[----:B------:R1:W-:Y:S01]  /*2220*/  @P3 STS [R5+-0x4], R34 ;  /* 0xfffffc2205003388 */ /* 0x0003e20000000800 */
[----:B--2---:R-:W-:-:S04]  /*2230*/  IMAD.WIDE R16, R7, 0x4, R16 ;  /* 0x0000000407107825 */ /* 0x004fc800078e0210 */
[----:B---3--:R-:W-:-:S04]  /*2240*/  IMAD.WIDE R14, R7, 0x4, R14 ;  /* 0x00000004070e7825 */ /* 0x008fc800078e020e */
[----:B----4-:R-:W-:Y:S01]  /*2250*/  IMAD.WIDE R12, R7, 0x4, R12 ;  /* 0x00000004070c7825 */ /* 0x010fe200078e020c */
[----:B-1----:R-:W-:Y:S06]  /*2260*/  @P3 BRA `(.L_x_50) ;  /* 0x0000000000143947 */ /* 0x002fec0003800000 */
[----:B------:R-:W-:-:S13]  /*2270*/  ISETP.GE.AND P4, PT, R38, 0x1, PT ;  /* 0x000000012600780c */ /* 0x000fda0003f86270 */
[----:B------:R-:W-:Y:S05]  /*2280*/  @!P4 BRA `(.L_x_50) ;  /* 0x00000000000cc947 */ /* 0x000fea0003800000 */
[----:B------:R1:W-:Y:S04]  /*2290*/  STG.E desc[UR10][R16.64+-0x4], R30 ;  /* 0xfffffc1e10007986 */ /* 0x0003e8000c10190a */
[----:B------:R1:W-:Y:S04]  /*22a0*/  @P1 STG.E desc[UR10][R12.64+-0x204], R34 ;  /* 0xfffdfc220c001986 */ /* 0x0003e8000c10190a */
[----:B------:R1:W-:Y:S02]  /*22b0*/  @P0 STG.E desc[UR10][R14.64+0x1fc], R0 ;  /* 0x0001fc000e000986 */ /* 0x0003e4000c10190a */
.L_x_50:
[----:B------:R-:W-:Y:S05]  /*22c0*/  BSYNC.RECONVERGENT B0 ;  /* 0x0000000000007941 */ /* 0x000fea0003800200 */
.L_x_49:
[----:B------:R-:W-:Y:S06]  /*22d0*/  BAR.SYNC.DEFER_BLOCKING 0x0 ;  /* 0x0000000000007b1d */ /* 0x000fec0000010000 */
[----:B------:R-:W-:Y:S04]  /*22e0*/  BSSY.RECONVERGENT B0, `(.L_x_51) ;  /* 0x0000008000007945 */ /* 0x000fe80003800200 */
[----:B------:R-:W-:Y:S05]  /*22f0*/  @!P3 BRA `(.L_x_52) ;  /* 0x000000000018b947 */ /* 0x000fea0003800000 */
[----:B------:R-:W2:Y:S04]  /*2300*/  LDS R7, [R4] ;  /* 0x0000000004077984 */ /* 0x000ea80000000800 */
[----:B------:R-:W3:Y:S04]  /*2310*/  @P1 LDS R25, [R6] ;  /* 0x0000000006191984 */ /* 0x000ee80000000800 */
[----:B------:R-:W4:Y:S04]  /*2320*/  @P0 LDS R19, [R19] ;  /* 0x0000000013130984 */ /* 0x000f280000000800 */
[----:B--2---:R2:W-:Y:S04]  /*2330*/  STG.E desc[UR10][R2.64], R7 ;  /* 0x0000000702007986 */ /* 0x0045e8000c10190a */
[----:B---3--:R2:W-:Y:S04]  /*2340*/  @P1 STG.E desc[UR10][R10.64+-0x200], R25 ;  /* 0xfffe00190a001986 */ /* 0x0085e8000c10190a */
[----:B----4-:R2:W-:Y:S02]  /*2350*/  @P0 STG.E desc[UR10][R8.64+0x200], R19 ;  /* 0x0002001308000986 */ /* 0x0105e4000c10190a */
.L_x_52:
[----:B------:R-:W-:Y:S05]  /*2360*/  BSYNC.RECONVERGENT B0 ;  /* 0x0000000000007941 */ /* 0x000fea0003800200 */
.L_x_51:
[----:B------:R-:W-:Y:S05]  /*2370*/  @P2 EXIT ;  /* 0x000000000000294d */ /* 0x000fea0003800000 */
[----:B------:R-:W3:Y:S04]  /*2380*/  LDS R21, [R21] ;  /* 0x0000000015157984 */ /* 0x000ee80000000800 */
[----:B------:R-:W4:Y:S04]  /*2390*/  @P1 LDS R5, [R5] ;  /* 0x0000000005051984 */ /* 0x000f280000000800 */
[----:B---3--:R3:W-:Y:S04]  /*23a0*/  STG.E desc[UR10][R16.64], R21 ;  /* 0x0000001510007986 */ /* 0x0087e8000c10190a */
[----:B----4-:R3:W-:Y:S01]  /*23b0*/  @P1 STG.E desc[UR10][R12.64+-0x200], R5 ;  /* 0xfffe00050c001986 */ /* 0x0107e2000c10190a */
[----:B------:R-:W-:Y:S05]  /*23c0*/  @!P0 EXIT ;  /* 0x000000000000894d */ /* 0x000fea0003800000 */
[----:B------:R-:W4:Y:S04]  /*23d0*/  LDS R23, [R23] ;  /* 0x0000000017177984 */ /* 0x000f280000000800 */
[----:B----4-:R-:W-:Y:S01]  /*23e0*/  STG.E desc[UR10][R14.64+0x200], R23 ;  /* 0x000200170e007986 */ /* 0x010fe2000c10190a */
[----:B------:R-:W-:Y:S05]  /*23f0*/  EXIT ;  /* 0x000000000000794d */ /* 0x000fea0003800000 */
        .weak           $__internal_0_$__cuda_sm3x_div_rn_noftz_f32_slowpath
        .type           $__internal_0_$__cuda_sm3x_div_rn_noftz_f32_slowpath,@function
        .size           $__internal_0_$__cuda_sm3x_div_rn_noftz_f32_slowpath,(.L_x_65 - $__internal_0_$__cuda_sm3x_div_rn_noftz_f32_slowpath)
$__internal_0_$__cuda_sm3x_div_rn_noftz_f32_slowpath:
[----:B------:R-:W-:Y:S01]  /*2400*/  SHF.R.U32.HI R35, RZ, 0x17, R2 ;  /* 0x00000017ff237819 */ /* 0x000fe20000011602 */
[----:B------:R-:W-:Y:S01]  /*2410*/  BSSY.RECONVERGENT B0, `(.L_x_53) ;  /* 0x0000065000007945 */ /* 0x000fe20003800200 */
[----:B------:R-:W-:Y:S02]  /*2420*/  SHF.R.U32.HI R36, RZ, 0x17, R0 ;  /* 0x00000017ff247819 */ /* 0x000fe40000011600 */
[----:B------:R-:W-:Y:S02]  /*2430*/  LOP3.LUT R35, R35, 0xff, RZ, 0xc0, !PT ;  /* 0x000000ff23237812 */ /* 0x000fe400078ec0ff */
[----:B------:R-:W-:Y:S02]  /*2440*/  LOP3.LUT R36, R36, 0xff, RZ, 0xc0, !PT ;  /* 0x000000ff24247812 */ /* 0x000fe400078ec0ff */
[----:B------:R-:W-:-:S04]  /*2450*/  IADD3 R37, PT, PT, R35, -0x1, RZ ;  /* 0xffffffff23257810 */ /* 0x000fc80007ffe0ff */
[----:B------:R-:W-:Y:S02]  /*2460*/  ISETP.GT.U32.AND P0, PT, R37, 0xfd, PT ;  /* 0x000000fd2500780c */ /* 0x000fe40003f04070 */
[----:B------:R-:W-:-:S04]  /*2470*/  IADD3 R37, PT, PT, R36, -0x1, RZ ;  /* 0xffffffff24257810 */ /* 0x000fc80007ffe0ff */
[----:B------:R-:W-:-:S13]  /*2480*/  ISETP.GT.U32.OR P0, PT, R37, 0xfd, P0 ;  /* 0x000000fd2500780c */ /* 0x000fda0000704470 */
[----:B------:R-:W-:Y:S01]  /*2490*/  @!P0 MOV R37, RZ ;  /* 0x000000ff00258202 */ /* 0x000fe20000000f00 */
[----:B------:R-:W-:Y:S06]  /*24a0*/  @!P0 BRA `(.L_x_54) ;  /* 0x0000000000648947 */ /* 0x000fec0003800000 */
[----:B------:R-:W-:Y:S02]  /*24b0*/  FSETP.GTU.FTZ.AND P0, PT, |R0|, +INF , PT ;  /* 0x7f8000000000780b */ /* 0x000fe40003f1c200 */
[----:B------:R-:W-:-:S04]  /*24c0*/  FSETP.GTU.FTZ.AND P1, PT, |R2|, +INF , PT ;  /* 0x7f8000000200780b */ /* 0x000fc80003f3c200 */
[----:B------:R-:W-:-:S13]  /*24d0*/  PLOP3.LUT P0, PT, P0, P1, PT, 0xf8, 0x8f ;  /* 0x00000000008f781c */ /* 0x000fda0000703f70 */
[----:B------:R-:W-:Y:S05]  /*24e0*/  @P0 BRA `(.L_x_55) ;  /* 0x0000000400580947 */ /* 0x000fea0003800000 */
[----:B------:R-:W-:-:S13]  /*24f0*/  LOP3.LUT P0, RZ, R2, 0x7fffffff, R0, 0xc8, !PT ;  /* 0x7fffffff02ff7812 */ /* 0x000fda000780c800 */
[----:B------:R-:W-:Y:S05]  /*2500*/  @!P0 BRA `(.L_x_56) ;  /* 0x0000000400488947 */ /* 0x000fea0003800000 */
[----:B------:R-:W-:Y:S02]  /*2510*/  FSETP.NEU.FTZ.AND P1, PT, |R0|, +INF , PT ;  /* 0x7f8000000000780b */ /* 0x000fe40003f3d200 */
[----:B------:R-:W-:Y:S02]  /*2520*/  FSETP.NEU.FTZ.AND P2, PT, |R2|, +INF , PT ;  /* 0x7f8000000200780b */ /* 0x000fe40003f5d200 */
[----:B------:R-:W-:-:S11]  /*2530*/  FSETP.NEU.FTZ.AND P0, PT, |R0|, +INF , PT ;  /* 0x7f8000000000780b */ /* 0x000fd60003f1d200 */
[----:B------:R-:W-:Y:S05]  /*2540*/  @!P2 BRA !P1, `(.L_x_56) ;  /* 0x000000040038a947 */ /* 0x000fea0004800000 */
[----:B------:R-:W-:-:S04]  /*2550*/  LOP3.LUT P1, RZ, R0, 0x7fffffff, RZ, 0xc0, !PT ;  /* 0x7fffffff00ff7812 */ /* 0x000fc8000782c0ff */
[----:B------:R-:W-:-:S13]  /*2560*/  PLOP3.LUT P1, PT, P2, P1, PT, 0x2f, 0xf2 ;  /* 0x0000000000f2781c */ /* 0x000fda0001722577 */
[----:B------:R-:W-:Y:S05]  /*2570*/  @P1 BRA `(.L_x_57) ;  /* 0x0000000400241947 */ /* 0x000fea0003800000 */
[----:B------:R-:W-:-:S04]  /*2580*/  LOP3.LUT P1, RZ, R2, 0x7fffffff, RZ, 0xc0, !PT ;  /* 0x7fffffff02ff7812 */ /* 0x000fc8000782c0ff */
[----:B------:R-:W-:-:S13]  /*2590*/  PLOP3.LUT P0, PT, P0, P1, PT, 0x2f, 0xf2 ;  /* 0x0000000000f2781c */ /* 0x000fda0000702577 */
[----:B------:R-:W-:Y:S05]  /*25a0*/  @P0 BRA `(.L_x_58) ;  /* 0x00000004000c0947 */ /* 0x000fea0003800000 */
[----:B------:R-:W-:-:S04]  /*25b0*/  IADD3 R37, PT, PT, R36, -0x1, RZ ;  /* 0xffffffff24257810 */ /* 0x000fc80007ffe0ff */
[----:B------:R-:W-:Y:S02]  /*25c0*/  ISETP.GE.AND P0, PT, R37, RZ, PT ;  /* 0x000000ff2500720c */ /* 0x000fe40003f06270 */
[----:B------:R-:W-:-:S04]  /*25d0*/  IADD3 R37, PT, PT, R35, -0x1, RZ ;  /* 0xffffffff23257810 */ /* 0x000fc80007ffe0ff */
[----:B------:R-:W-:-:S07]  /*25e0*/  ISETP.GE.AND P1, PT, R37, RZ, PT ;  /* 0x000000ff2500720c */ /* 0x000fce0003f26270 */
[----:B------:R-:W-:Y:S01]  /*25f0*/  @P0 MOV R37, RZ ;  /* 0x000000ff00250202 */ /* 0x000fe20000000f00 */
[----:B------:R-:W-:Y:S01]  /*2600*/  @!P0 FFMA R0, R0, 1.84467440737095516160e+19, RZ ;  /* 0x5f80000000008823 */ /* 0x000fe200000000ff */
[----:B------:R-:W-:-:S04]  /*2610*/  @!P0 MOV R37, 0xffffffc0 ;  /* 0xffffffc000258802 */ /* 0x000fc80000000f00 */
[----:B------:R-:W-:Y:S01]  /*2620*/  @!P1 FFMA R2, R2, 1.84467440737095516160e+19, RZ ;  /* 0x5f80000002029823 */ /* 0x000fe200000000ff */
[----:B------:R-:W-:-:S07]  /*2630*/  @!P1 IADD3 R37, PT, PT, R37, 0x40, RZ ;  /* 0x0000004025259810 */ /* 0x000fce0007ffe0ff */
.L_x_54:
[----:B------:R-:W-:Y:S01]  /*2640*/  LEA R39, R35, 0xc0800000, 0x17 ;  /* 0xc080000023277811 */ /* 0x000fe200078eb8ff */
[----:B------:R-:W-:Y:S01]  /*2650*/  BSSY.RECONVERGENT B1, `(.L_x_59) ;  /* 0x0000036000017945 */ /* 0x000fe20003800200 */
[----:B------:R-:W-:Y:S02]  /*2660*/  IADD3 R36, PT, PT, R36, -0x7f, RZ ;  /* 0xffffff8124247810 */ /* 0x000fe40007ffe0ff */
[----:B------:R-:W-:-:S03]  /*2670*/  IADD3 R39, PT, PT, -R39, R2, RZ ;  /* 0x0000000227277210 */ /* 0x000fc60007ffe1ff */
[----:B------:R-:W-:Y:S01]  /*2680*/  IMAD R0, R36, -0x800000, R0 ;  /* 0xff80000024007824 */ /* 0x000fe200078e0200 */
[----:B------:R0:W1:Y:S02]  /*2690*/  MUFU.RCP R2, R39 ;  /* 0x0000002700027308 */ /* 0x0000640000001000 */
[----:B0-----:R-:W-:-:S04]  /*26a0*/  FADD.FTZ R39, -R39, -RZ ;  /* 0x800000ff27277221 */ /* 0x001fc80000010100 */
[----:B-1----:R-:W-:-:S04]  /*26b0*/  FFMA R40, R2, R39, 1 ;  /* 0x3f80000002287423 */ /* 0x002fc80000000027 */
[----:B------:R-:W-:Y:S01]  /*26c0*/  FFMA R2, R2, R40, R2 ;  /* 0x0000002802027223 */ /* 0x000fe20000000002 */
[----:B------:R-:W-:-:S03]  /*26d0*/  IADD3 R40, PT, PT, R36, 0x7f, -R35 ;  /* 0x0000007f24287810 */ /* 0x000fc60007ffe823 */
[----:B------:R-:W-:-:S04]  /*26e0*/  FFMA R36, R0, R2, RZ ;  /* 0x0000000200247223 */ /* 0x000fc800000000ff */
[----:B------:R-:W-:-:S04]  /*26f0*/  FFMA R35, R39, R36, R0 ;  /* 0x0000002427237223 */ /* 0x000fc80000000000 */
[----:B------:R-:W-:-:S04]  /*2700*/  FFMA R35, R2, R35, R36 ;  /* 0x0000002302237223 */ /* 0x000fc80000000024 */
[----:B------:R-:W-:Y:S01]  /*2710*/  FFMA R0, R39, R35, R0 ;  /* 0x0000002327007223 */ /* 0x000fe20000000000 */
[----:B------:R-:W-:-:S03]  /*2720*/  IADD3 R39, PT, PT, R40, R37, RZ ;  /* 0x0000002528277210 */ /* 0x000fc60007ffe0ff */
[----:B------:R-:W-:-:S05]  /*2730*/  FFMA R36, R2, R0, R35 ;  /* 0x0000000002247223 */ /* 0x000fca0000000023 */
[----:B------:R-:W-:-:S04]  /*2740*/  SHF.R.U32.HI R37, RZ, 0x17, R36 ;  /* 0x00000017ff257819 */ /* 0x000fc80000011624 */
[----:B------:R-:W-:-:S04]  /*2750*/  LOP3.LUT R37, R37, 0xff, RZ, 0xc0, !PT ;  /* 0x000000ff25257812 */ /* 0x000fc800078ec0ff */
[----:B------:R-:W-:-:S04]  /*2760*/  IADD3 R37, PT, PT, R37, R39, RZ ;  /* 0x0000002725257210 */ /* 0x000fc80007ffe0ff */
[----:B------:R-:W-:-:S04]  /*2770*/  IADD3 R40, PT, PT, R37, -0x1, RZ ;  /* 0xffffffff25287810 */ /* 0x000fc80007ffe0ff */
[----:B------:R-:W-:-:S13]  /*2780*/  ISETP.GE.U32.AND P0, PT, R40, 0xfe, PT ;  /* 0x000000fe2800780c */ /* 0x000fda0003f06070 */
[----:B------:R-:W-:Y:S05]  /*2790*/  @!P0 BRA `(.L_x_60) ;  /* 0x0000000000808947 */ /* 0x000fea0003800000 */
[----:B------:R-:W-:-:S13]  /*27a0*/  ISETP.GT.AND P0, PT, R37, 0xfe, PT ;  /* 0x000000fe2500780c */ /* 0x000fda0003f04270 */
[----:B------:R-:W-:Y:S05]  /*27b0*/  @P0 BRA `(.L_x_61) ;  /* 0x00000000006c0947 */ /* 0x000fea0003800000 */
[----:B------:R-:W-:-:S13]  /*27c0*/  ISETP.GE.AND P0, PT, R37, 0x1, PT ;  /* 0x000000012500780c */ /* 0x000fda0003f06270 */
[----:B------:R-:W-:Y:S05]  /*27d0*/  @P0 BRA `(.L_x_62) ;  /* 0x0000000000740947 */ /* 0x000fea0003800000 */
[----:B------:R-:W-:Y:S02]  /*27e0*/  ISETP.GE.AND P0, PT, R37, -0x18, PT ;  /* 0xffffffe82500780c */ /* 0x000fe40003f06270 */
[----:B------:R-:W-:-:S11]  /*27f0*/  LOP3.LUT R36, R36, 0x80000000, RZ, 0xc0, !PT ;  /* 0x8000000024247812 */ /* 0x000fd600078ec0ff */
[----:B------:R-:W-:Y:S05]  /*2800*/  @!P0 BRA `(.L_x_62) ;  /* 0x0000000000688947 */ /* 0x000fea0003800000 */
[CCC-:B------:R-:W-:Y:S01]  /*2810*/  FFMA.RZ R39, R2.reuse, R0.reuse, R35.reuse ;  /* 0x0000000002277223 */ /* 0x1c0fe2000000c023 */
[CCC-:B------:R-:W-:Y:S01]  /*2820*/  FFMA.RP R40, R2.reuse, R0.reuse, R35.reuse ;  /* 0x0000000002287223 */ /* 0x1c0fe20000008023 */
[----:B------:R-:W-:Y:S01]  /*2830*/  FFMA.RM R0, R2, R0, R35 ;  /* 0x0000000002007223 */ /* 0x000fe20000004023 */
[----:B------:R-:W-:Y:S02]  /*2840*/  ISETP.NE.AND P2, PT, R37, RZ, PT ;  /* 0x000000ff2500720c */ /* 0x000fe40003f45270 */
[----:B------:R-:W-:Y:S02]  /*2850*/  LOP3.LUT R39, R39, 0x7fffff, RZ, 0xc0, !PT ;  /* 0x007fffff27277812 */ /* 0x000fe400078ec0ff */
[----:B------:R-:W-:Y:S02]  /*2860*/  FSETP.NEU.FTZ.AND P0, PT, R40, R0, PT ;  /* 0x000000002800720b */ /* 0x000fe40003f1d000 */
[----:B------:R-:W-:Y:S02]  /*2870*/  IADD3 R0, PT, PT, R37, 0x20, RZ ;  /* 0x0000002025007810 */ /* 0x000fe40007ffe0ff */
[----:B------:R-:W-:-:S02]  /*2880*/  LOP3.LUT R39, R39, 0x800000, RZ, 0xfc, !PT ;  /* 0x0080000027277812 */ /* 0x000fc400078efcff */
[C---:B------:R-:W-:Y:S02]  /*2890*/  ISETP.NE.AND P1, PT, R37.reuse, RZ, PT ;  /* 0x000000ff2500720c */ /* 0x040fe40003f25270 */
[----:B------:R-:W-:Y:S02]  /*28a0*/  IADD3 R37, PT, PT, -R37, RZ, RZ ;  /* 0x000000ff25257210 */ /* 0x000fe40007ffe1ff */
[----:B------:R-:W-:Y:S02]  /*28b0*/  SHF.L.U32 R0, R39, R0, RZ ;  /* 0x0000000027007219 */ /* 0x000fe400000006ff */
[----:B------:R-:W-:Y:S02]  /*28c0*/  SEL R37, R37, RZ, P2 ;  /* 0x000000ff25257207 */ /* 0x000fe40001000000 */
[----:B------:R-:W-:Y:S02]  /*28d0*/  ISETP.NE.AND P1, PT, R0, RZ, P1 ;  /* 0x000000ff0000720c */ /* 0x000fe40000f25270 */
[----:B------:R-:W-:-:S02]  /*28e0*/  SHF.R.U32.HI R39, RZ, R37, R39 ;  /* 0x00000025ff277219 */ /* 0x000fc40000011627 */
[----:B------:R-:W-:Y:S02]  /*28f0*/  PLOP3.LUT P0, PT, P0, P1, PT, 0xf8, 0x8f ;  /* 0x00000000008f781c */ /* 0x000fe40000703f70 */
[----:B------:R-:W-:Y:S02]  /*2900*/  SHF.R.U32.HI R2, RZ, 0x1, R39 ;  /* 0x00000001ff027819 */ /* 0x000fe40000011627 */
[----:B------:R-:W-:-:S04]  /*2910*/  SEL R0, RZ, 0x1, !P0 ;  /* 0x00000001ff007807 */ /* 0x000fc80004000000 */
[----:B------:R-:W-:-:S04]  /*2920*/  LOP3.LUT R0, R0, 0x1, R2, 0xf8, !PT ;  /* 0x0000000100007812 */ /* 0x000fc800078ef802 */
[----:B------:R-:W-:-:S04]  /*2930*/  LOP3.LUT R0, R0, R39, RZ, 0xc0, !PT ;  /* 0x0000002700007212 */ /* 0x000fc800078ec0ff */
[----:B------:R-:W-:-:S04]  /*2940*/  IADD3 R0, PT, PT, R2, R0, RZ ;  /* 0x0000000002007210 */ /* 0x000fc80007ffe0ff */
[----:B------:R-:W-:Y:S01]  /*2950*/  LOP3.LUT R36, R0, R36, RZ, 0xfc, !PT ;  /* 0x0000002400247212 */ /* 0x000fe200078efcff */
[----:B------:R-:W-:Y:S06]  /*2960*/  BRA `(.L_x_62) ;  /* 0x0000000000107947 */ /* 0x000fec0003800000 */
.L_x_61:
[----:B------:R-:W-:-:S04]  /*2970*/  LOP3.LUT R36, R36, 0x80000000, RZ, 0xc0, !PT ;  /* 0x8000000024247812 */ /* 0x000fc800078ec0ff */
[----:B------:R-:W-:Y:S01]  /*2980*/  LOP3.LUT R36, R36, 0x7f800000, RZ, 0xfc, !PT ;  /* 0x7f80000024247812 */ /* 0x000fe200078efcff */
[----:B------:R-:W-:Y:S06]  /*2990*/  BRA `(.L_x_62) ;  /* 0x0000000000047947 */ /* 0x000fec0003800000 */
.L_x_60:
[----:B------:R-:W-:-:S07]  /*29a0*/  LEA R36, R39, R36, 0x17 ;  /* 0x0000002427247211 */ /* 0x000fce00078eb8ff */
.L_x_62:
[----:B------:R-:W-:Y:S05]  /*29b0*/  BSYNC.RECONVERGENT B1 ;  /* 0x0000000000017941 */ /* 0x000fea0003800200 */
.L_x_59:
[----:B------:R-:W-:Y:S01]  /*29c0*/  MOV R0, R36 ;  /* 0x0000002400007202 */ /* 0x000fe20000000f00 */
[----:B------:R-:W-:Y:S06]  /*29d0*/  BRA `(.L_x_63) ;  /* 0x0000000000207947 */ /* 0x000fec0003800000 */
.L_x_58:
[----:B------:R-:W-:-:S04]  /*29e0*/  LOP3.LUT R0, R2, 0x80000000, R0, 0x48, !PT ;  /* 0x8000000002007812 */ /* 0x000fc800078e4800 */
[----:B------:R-:W-:Y:S01]  /*29f0*/  LOP3.LUT R0, R0, 0x7f800000, RZ, 0xfc, !PT ;  /* 0x7f80000000007812 */ /* 0x000fe200078efcff */
[----:B------:R-:W-:Y:S06]  /*2a00*/  BRA `(.L_x_63) ;  /* 0x0000000000147947 */ /* 0x000fec0003800000 */
.L_x_57:
[----:B------:R-:W-:Y:S01]  /*2a10*/  LOP3.LUT R0, R2, 0x80000000, R0, 0x48, !PT ;  /* 0x8000000002007812 */ /* 0x000fe200078e4800 */
[----:B------:R-:W-:Y:S06]  /*2a20*/  BRA `(.L_x_63) ;  /* 0x00000000000c7947 */ /* 0x000fec0003800000 */
.L_x_56:
[----:B------:R-:W0:Y:S01]  /*2a30*/  MUFU.RSQ R0, -QNAN ;  /* 0xffc0000000007908 */ /* 0x000e220000001400 */
[----:B------:R-:W-:Y:S05]  /*2a40*/  BRA `(.L_x_63) ;  /* 0x0000000000047947 */ /* 0x000fea0003800000 */
.L_x_55:
[----:B------:R-:W-:-:S07]  /*2a50*/  FADD.FTZ R0, R0, R2 ;  /* 0x0000000200007221 */ /* 0x000fce0000010000 */
.L_x_63:
[----:B------:R-:W-:Y:S05]  /*2a60*/  BSYNC.RECONVERGENT B0 ;  /* 0x0000000000007941 */ /* 0x000fea0003800200 */
.L_x_53:
[----:B------:R-:W-:Y:S01]  /*2a70*/  HFMA2 R37, -RZ, RZ, 0, 0 ;  /* 0x00000000ff257431 */ /* 0x000fe200000001ff */
[----:B------:R-:W-:-:S04]  /*2a80*/  MOV R36, R6 ;  /* 0x0000000600247202 */ /* 0x000fc80000000f00 */
[----:B0-----:R-:W-:Y:S05]  /*2a90*/  RET.REL.NODEC R36 `(_Z22LBMCollideAndPropagatePi4DistS0_PfS1_S1_) ;  /* 0xffffffd424587950 */ /* 0x001fea0003c3ffff */
.L_x_64:
[----:B------:R-:W-:-:S00]  /*2aa0*/  BRA `(.L_x_64) ;  /* 0xfffffffc00fc7947 */ /* 0x000fc0000383ffff */
[----:B------:R-:W-:-:S00]  /*2ab0*/  NOP ;  /* 0x0000000000007918 */ /* 0x000fc00000000000 */
        /* <DEDUP_REMOVED lines=12> */
.L_x_65:


//--------------------- .nv.shared._Z22LBMCollideAndPropagatePi4DistS0_PfS1_S1_ --------------------------
	.section	.nv.shared._Z22LBMCollideAndPropagatePi4DistS0_PfS1_S1_,"aw",@nobits
	.sectionflags	@""
	.align	4
.nv.shared._Z22LBMCollideAndPropagatePi4DistS0_PfS1_S1_:
	.zero		2560


//--------------------- .nv.shared.reserved.0     --------------------------
	.section	.nv.shared.reserved.0,"aw",@nobits
	.weak		__nv_reservedSMEM_offset_0_alias
	.size		__nv_reservedSMEM_offset_0_alias, 0, 64
	.other		__nv_reservedSMEM_offset_0_alias,@"STO_CUDA_RESERVED_SHARED STV_DEFAULT"
__nv_reservedSMEM_offset_0_alias:
	.zero		0
	.zero		64


//--------------------- .nv.constant0._Z22LBMCollideAndPropagatePi4DistS0_PfS1_S1_ --------------------------
	.section	.nv.constant0._Z22LBMCollideAndPropagatePi4DistS0_PfS1_S1_,"a",@progbits
	.sectionflags	@""
	.align	4
.nv.constant0._Z22LBMCollideAndPropagatePi4DistS0_PfS1_S1_:
	.zero		1072


//--------------------- SYMBOLS --------------------------

	.type		.nv.reservedSmem.offset0,@object
	.size		.nv.reservedSmem.offset0,0x4
	.type		.nv.reservedSmem.cap,@object
	.size		.nv.reservedSmem.cap,0x4
